//
// Generated by NVIDIA NVVM Compiler
//
// Compiler Build ID: CL-36424714
// Cuda compilation tools, release 13.0, V13.0.88
// Based on NVVM 20.0.0
//

.version 9.0
.target sm_100
.address_size 64

	// .globl	_Z3calPiiiiii
// _ZZ3calPiiiiiiE1S has been demoted
// _ZZ4cal3PiiiiiiE1S has been demoted

.visible .entry _Z3calPiiiiii(
	.param .u64 .ptr .align 1 _Z3calPiiiiii_param_0,
	.param .u32 _Z3calPiiiiii_param_1,
	.param .u32 _Z3calPiiiiii_param_2,
	.param .u32 _Z3calPiiiiii_param_3,
	.param .u32 _Z3calPiiiiii_param_4,
	.param .u32 _Z3calPiiiiii_param_5
)
{
	.reg .pred 	%p<14>;
	.reg .b32 	%r<100>;
	.reg .b64 	%rd<5>;
	// demoted variable
	.shared .align 4 .b8 _ZZ3calPiiiiiiE1S[4096];
	ld.param.u64 	%rd2, [_Z3calPiiiiii_param_0];
	ld.param.u32 	%r50, [_Z3calPiiiiii_param_1];
	ld.param.u32 	%r48, [_Z3calPiiiiii_param_2];
	ld.param.u32 	%r49, [_Z3calPiiiiii_param_3];
	ld.param.u32 	%r51, [_Z3calPiiiiii_param_4];
	ld.param.u32 	%r52, [_Z3calPiiiiii_param_5];
	mov.u32 	%r1, %tid.y;
	mad.lo.s32 	%r2, %r52, %r48, %r1;
	mov.u32 	%r3, %tid.x;
	mad.lo.s32 	%r53, %r51, %r48, %r3;
	max.s32 	%r54, %r2, %r53;
	setp.ge.s32 	%p1, %r54, %r50;
	@%p1 bra 	$L__BB0_19;
	cvta.to.global.u64 	%rd3, %rd2;
	mad.lo.s32 	%r55, %r2, %r50, %r53;
	mul.wide.s32 	%rd4, %r55, 4;
	add.s64 	%rd1, %rd3, %rd4;
	ld.global.u32 	%r99, [%rd1];
	mul.lo.s32 	%r6, %r48, %r1;
	add.s32 	%r56, %r6, %r3;
	shl.b32 	%r57, %r56, 2;
	mov.u32 	%r58, _ZZ3calPiiiiiiE1S;
	add.s32 	%r7, %r58, %r57;
	st.shared.u32 	[%r7], %r99;
	setp.lt.s32 	%p2, %r48, 1;
	mul.lo.s32 	%r8, %r49, %r48;
	setp.ge.s32 	%p3, %r8, %r50;
	or.pred  	%p4, %p2, %p3;
	@%p4 bra 	$L__BB0_18;
	not.b32 	%r60, %r8;
	add.s32 	%r61, %r50, %r60;
	add.s32 	%r62, %r48, -1;
	min.u32 	%r63, %r61, %r62;
	add.s32 	%r9, %r63, 1;
	and.b32  	%r10, %r9, 3;
	setp.lt.u32 	%p5, %r63, 3;
	mov.b32 	%r94, 0;
	@%p5 bra 	$L__BB0_13;
	and.b32  	%r94, %r9, -4;
	neg.s32 	%r91, %r94;
	shl.b32 	%r64, %r3, 2;
	add.s32 	%r90, %r58, %r64;
	shl.b32 	%r14, %r48, 4;
	mul.lo.s32 	%r15, %r48, 12;
	shl.b32 	%r16, %r48, 3;
	shl.b32 	%r66, %r6, 2;
	add.s32 	%r67, %r66, %r58;
	add.s32 	%r89, %r67, 8;
	shl.b32 	%r18, %r48, 2;
$L__BB0_4:
	bar.sync 	0;
	ld.shared.u32 	%r68, [%r89+-8];
	ld.shared.u32 	%r69, [%r90];
	add.s32 	%r22, %r69, %r68;
	ld.shared.u32 	%r70, [%r7];
	setp.ge.s32 	%p6, %r22, %r70;
	@%p6 bra 	$L__BB0_6;
	st.shared.u32 	[%r7], %r22;
$L__BB0_6:
	bar.sync 	0;
	ld.shared.u32 	%r71, [%r89+-4];
	add.s32 	%r72, %r90, %r18;
	ld.shared.u32 	%r73, [%r72];
	add.s32 	%r23, %r73, %r71;
	ld.shared.u32 	%r74, [%r7];
	setp.ge.s32 	%p7, %r23, %r74;
	@%p7 bra 	$L__BB0_8;
	st.shared.u32 	[%r7], %r23;
$L__BB0_8:
	bar.sync 	0;
	ld.shared.u32 	%r75, [%r89];
	add.s32 	%r76, %r90, %r16;
	ld.shared.u32 	%r77, [%r76];
	add.s32 	%r24, %r77, %r75;
	ld.shared.u32 	%r78, [%r7];
	setp.ge.s32 	%p8, %r24, %r78;
	@%p8 bra 	$L__BB0_10;
	st.shared.u32 	[%r7], %r24;
$L__BB0_10:
	bar.sync 	0;
	ld.shared.u32 	%r79, [%r89+4];
	add.s32 	%r80, %r90, %r15;
	ld.shared.u32 	%r81, [%r80];
	add.s32 	%r25, %r81, %r79;
	ld.shared.u32 	%r99, [%r7];
	setp.ge.s32 	%p9, %r25, %r99;
	@%p9 bra 	$L__BB0_12;
	st.shared.u32 	[%r7], %r25;
	mov.u32 	%r99, %r25;
$L__BB0_12:
	add.s32 	%r91, %r91, 4;
	add.s32 	%r90, %r90, %r14;
	add.s32 	%r89, %r89, 16;
	setp.ne.s32 	%p10, %r91, 0;
	@%p10 bra 	$L__BB0_4;
$L__BB0_13:
	setp.eq.s32 	%p11, %r10, 0;
	@%p11 bra 	$L__BB0_18;
	mad.lo.s32 	%r82, %r94, %r48, %r3;
	shl.b32 	%r83, %r82, 2;
	add.s32 	%r97, %r58, %r83;
	shl.b32 	%r34, %r48, 2;
	add.s32 	%r85, %r94, %r6;
	shl.b32 	%r86, %r85, 2;
	add.s32 	%r96, %r58, %r86;
	neg.s32 	%r95, %r10;
$L__BB0_15:
	.pragma "nounroll";
	bar.sync 	0;
	ld.shared.u32 	%r87, [%r96];
	ld.shared.u32 	%r88, [%r97];
	add.s32 	%r40, %r88, %r87;
	ld.shared.u32 	%r99, [%r7];
	setp.ge.s32 	%p12, %r40, %r99;
	@%p12 bra 	$L__BB0_17;
	st.shared.u32 	[%r7], %r40;
	mov.u32 	%r99, %r40;
$L__BB0_17:
	add.s32 	%r97, %r97, %r34;
	add.s32 	%r96, %r96, 4;
	add.s32 	%r95, %r95, 1;
	setp.ne.s32 	%p13, %r95, 0;
	@%p13 bra 	$L__BB0_15;
$L__BB0_18:
	st.global.u32 	[%rd1], %r99;
$L__BB0_19:
	ret;

}
	// .globl	_Z4cal3Piiiiii
.visible .entry _Z4cal3Piiiiii(
	.param .u64 .ptr .align 1 _Z4cal3Piiiiii_param_0,
	.param .u32 _Z4cal3Piiiiii_param_1,
	.param .u32 _Z4cal3Piiiiii_param_2,
	.param .u32 _Z4cal3Piiiiii_param_3,
	.param .u32 _Z4cal3Piiiiii_param_4,
	.param .u32 _Z4cal3Piiiiii_param_5
)
{
	.reg .pred 	%p<20>;
	.reg .b32 	%r<139>;
	.reg .b64 	%rd<9>;
	// demoted variable
	.shared .align 4 .b8 _ZZ4cal3PiiiiiiE1S[12288];
	ld.param.u64 	%rd3, [_Z4cal3Piiiiii_param_0];
	ld.param.u32 	%r53, [_Z4cal3Piiiiii_param_1];
	ld.param.u32 	%r54, [_Z4cal3Piiiiii_param_2];
	ld.param.u32 	%r55, [_Z4cal3Piiiiii_param_3];
	ld.param.u32 	%r56, [_Z4cal3Piiiiii_param_4];
	ld.param.u32 	%r57, [_Z4cal3Piiiiii_param_5];
	cvta.to.global.u64 	%rd1, %rd3;
	mov.u32 	%r58, %ctaid.y;
	mov.u32 	%r1, %tid.y;
	add.s32 	%r59, %r57, %r58;
	mad.lo.s32 	%r2, %r59, %r54, %r1;
	mov.u32 	%r60, %ctaid.x;
	mov.u32 	%r3, %tid.x;
	add.s32 	%r61, %r56, %r60;
	mad.lo.s32 	%r4, %r61, %r54, %r3;
	setp.ge.s32 	%p1, %r2, %r53;
	mul.lo.s32 	%r5, %r55, %r54;
	add.s32 	%r6, %r5, %r3;
	setp.ge.u32 	%p2, %r6, %r53;
	or.pred  	%p3, %p1, %p2;
	@%p3 bra 	$L__BB1_2;
	mad.lo.s32 	%r62, %r2, %r53, %r6;
	mul.wide.s32 	%rd4, %r62, 4;
	add.s64 	%rd5, %rd1, %rd4;
	ld.global.u32 	%r63, [%rd5];
	rem.u32 	%r64, %r6, %r54;
	add.s32 	%r65, %r54, %r1;
	mad.lo.s32 	%r66, %r65, %r54, %r64;
	shl.b32 	%r67, %r66, 2;
	mov.u32 	%r68, _ZZ4cal3PiiiiiiE1S;
	add.s32 	%r69, %r68, %r67;
	st.shared.u32 	[%r69], %r63;
$L__BB1_2:
	setp.ge.s32 	%p4, %r4, %r53;
	add.s32 	%r7, %r5, %r1;
	setp.ge.u32 	%p5, %r7, %r53;
	or.pred  	%p6, %p4, %p5;
	@%p6 bra 	$L__BB1_4;
	mad.lo.s32 	%r70, %r7, %r53, %r4;
	mul.wide.s32 	%rd6, %r70, 4;
	add.s64 	%rd7, %rd1, %rd6;
	ld.global.u32 	%r71, [%rd7];
	rem.u32 	%r72, %r7, %r54;
	shl.b32 	%r73, %r54, 1;
	add.s32 	%r74, %r72, %r73;
	mad.lo.s32 	%r75, %r74, %r54, %r3;
	shl.b32 	%r76, %r75, 2;
	mov.u32 	%r77, _ZZ4cal3PiiiiiiE1S;
	add.s32 	%r78, %r77, %r76;
	st.shared.u32 	[%r78], %r71;
$L__BB1_4:
	max.s32 	%r79, %r4, %r2;
	setp.ge.s32 	%p7, %r79, %r53;
	@%p7 bra 	$L__BB1_23;
	mad.lo.s32 	%r80, %r2, %r53, %r4;
	mul.wide.s32 	%rd8, %r80, 4;
	add.s64 	%rd2, %rd1, %rd8;
	ld.global.u32 	%r81, [%rd2];
	mad.lo.s32 	%r82, %r54, %r1, %r3;
	shl.b32 	%r83, %r82, 2;
	mov.u32 	%r84, _ZZ4cal3PiiiiiiE1S;
	add.s32 	%r8, %r84, %r83;
	st.shared.u32 	[%r8], %r81;
	bar.sync 	0;
	setp.lt.s32 	%p8, %r54, 1;
	setp.ge.s32 	%p9, %r5, %r53;
	ld.shared.u32 	%r127, [%r8];
	or.pred  	%p10, %p8, %p9;
	@%p10 bra 	$L__BB1_22;
	add.s32 	%r86, %r54, %r1;
	mul.lo.s32 	%r10, %r86, %r54;
	not.b32 	%r87, %r5;
	add.s32 	%r88, %r53, %r87;
	add.s32 	%r89, %r54, -1;
	min.u32 	%r90, %r88, %r89;
	add.s32 	%r11, %r90, 1;
	and.b32  	%r12, %r11, 3;
	setp.lt.u32 	%p11, %r90, 3;
	mov.b32 	%r132, 0;
	@%p11 bra 	$L__BB1_17;
	and.b32  	%r132, %r11, -4;
	neg.s32 	%r125, %r132;
	mul.lo.s32 	%r91, %r54, %r54;
	shl.b32 	%r15, %r91, 3;
	shl.b32 	%r92, %r3, 2;
	add.s32 	%r124, %r84, %r92;
	shl.b32 	%r17, %r54, 4;
	shl.b32 	%r94, %r54, 3;
	add.s32 	%r95, %r94, 12;
	mul.lo.s32 	%r18, %r54, %r95;
	add.s32 	%r96, %r94, 8;
	mul.lo.s32 	%r19, %r54, %r96;
	shl.b32 	%r97, %r10, 2;
	add.s32 	%r98, %r97, %r84;
	add.s32 	%r123, %r98, 8;
	or.b32  	%r99, %r94, 4;
	mul.lo.s32 	%r21, %r54, %r99;
$L__BB1_8:
	ld.shared.u32 	%r100, [%r123+-8];
	add.s32 	%r101, %r124, %r15;
	ld.shared.u32 	%r102, [%r101];
	add.s32 	%r26, %r102, %r100;
	setp.ge.s32 	%p12, %r26, %r127;
	@%p12 bra 	$L__BB1_10;
	st.shared.u32 	[%r8], %r26;
	mov.u32 	%r127, %r26;
$L__BB1_10:
	ld.shared.u32 	%r103, [%r123+-4];
	add.s32 	%r104, %r124, %r21;
	ld.shared.u32 	%r105, [%r104];
	add.s32 	%r28, %r105, %r103;
	setp.ge.s32 	%p13, %r28, %r127;
	@%p13 bra 	$L__BB1_12;
	st.shared.u32 	[%r8], %r28;
	mov.u32 	%r127, %r28;
$L__BB1_12:
	ld.shared.u32 	%r106, [%r123];
	add.s32 	%r107, %r124, %r19;
	ld.shared.u32 	%r108, [%r107];
	add.s32 	%r30, %r108, %r106;
	setp.ge.s32 	%p14, %r30, %r127;
	@%p14 bra 	$L__BB1_14;
	st.shared.u32 	[%r8], %r30;
	mov.u32 	%r127, %r30;
$L__BB1_14:
	ld.shared.u32 	%r109, [%r123+4];
	add.s32 	%r110, %r124, %r18;
	ld.shared.u32 	%r111, [%r110];
	add.s32 	%r32, %r111, %r109;
	setp.ge.s32 	%p15, %r32, %r127;
	@%p15 bra 	$L__BB1_16;
	st.shared.u32 	[%r8], %r32;
	mov.u32 	%r127, %r32;
$L__BB1_16:
	add.s32 	%r125, %r125, 4;
	add.s32 	%r124, %r124, %r17;
	add.s32 	%r123, %r123, 16;
	setp.ne.s32 	%p16, %r125, 0;
	@%p16 bra 	$L__BB1_8;
$L__BB1_17:
	setp.eq.s32 	%p17, %r12, 0;
	@%p17 bra 	$L__BB1_22;
	shl.b32 	%r112, %r54, 1;
	add.s32 	%r113, %r132, %r112;
	mul.lo.s32 	%r114, %r54, %r113;
	shl.b32 	%r115, %r114, 2;
	shl.b32 	%r116, %r3, 2;
	add.s32 	%r117, %r115, %r116;
	add.s32 	%r135, %r84, %r117;
	shl.b32 	%r40, %r54, 2;
	add.s32 	%r119, %r132, %r10;
	shl.b32 	%r120, %r119, 2;
	add.s32 	%r134, %r84, %r120;
	neg.s32 	%r133, %r12;
$L__BB1_19:
	.pragma "nounroll";
	ld.shared.u32 	%r121, [%r134];
	ld.shared.u32 	%r122, [%r135];
	add.s32 	%r47, %r122, %r121;
	setp.ge.s32 	%p18, %r47, %r127;
	@%p18 bra 	$L__BB1_21;
	st.shared.u32 	[%r8], %r47;
	mov.u32 	%r127, %r47;
$L__BB1_21:
	add.s32 	%r135, %r135, %r40;
	add.s32 	%r134, %r134, 4;
	add.s32 	%r133, %r133, 1;
	setp.ne.s32 	%p19, %r133, 0;
	@%p19 bra 	$L__BB1_19;
$L__BB1_22:
	st.global.u32 	[%rd2], %r127;
$L__BB1_23:
	ret;

}


// ===== COMPILED SASS (sm_100) =====

	.target	sm_100

	.elftype	@"ET_EXEC"


//--------------------- .note.nv.tkinfo           --------------------------
	.section	.note.nv.tkinfo,"",@"SHT_NOTE"
	.sectionflags	@"SHF_NOTE_NV_TKINFO"
	.tkinfo
        /*0018*/ 	.word	0x00000002
        /*0030*/ 	.string	""
        /*0030*/ 	.string	"ptxas"
        /*0030*/ 	.string	"Cuda compilation tools, release 13.0, V13.0.88"
        /*0030*/ 	.string	"Build cuda_13.0.r13.0/compiler.36424714_0"
        /*0030*/ 	.string	"-arch sm_100 -m 64 "



//--------------------- .note.nv.cuinfo           --------------------------
	.section	.note.nv.cuinfo,"",@"SHT_NOTE"
	.sectionflags	@"SHF_NOTE_NV_CUINFO"
        /*0018*/ 	.short	0x0002
        /*001a*/ 	.short	0x0064
        /*001c*/ 	.short	0x0082
	.zero		2


//--------------------- .nv.info                  --------------------------
	.section	.nv.info,"",@"SHT_CUDA_INFO"
	.align	4


	//----- nvinfo : EIATTR_REGCOUNT
	.align		4
        /*0000*/ 	.byte	0x04, 0x2f
        /*0002*/ 	.short	(.L_1 - .L_0)
	.align		4
.L_0:
        /*0004*/ 	.word	index@(_Z3calPiiiiii)
        /*0008*/ 	.word	0x00000016


	//----- nvinfo : EIATTR_FRAME_SIZE
	.align		4
.L_1:
        /*000c*/ 	.byte	0x04, 0x11
        /*000e*/ 	.short	(.L_3 - .L_2)
	.align		4
.L_2:
        /*0010*/ 	.word	index@(_Z3calPiiiiii)
        /*0014*/ 	.word	0x00000000


	//----- nvinfo : EIATTR_REGCOUNT
	.align		4
.L_3:
        /*0018*/ 	.byte	0x04, 0x2f
        /*001a*/ 	.short	(.L_5 - .L_4)
	.align		4
.L_4:
        /*001c*/ 	.word	index@(_Z4cal3Piiiiii)
        /*0020*/ 	.word	0x0000001a


	//----- nvinfo : EIATTR_FRAME_SIZE
	.align		4
.L_5:
        /*0024*/ 	.byte	0x04, 0x11
        /*0026*/ 	.short	(.L_7 - .L_6)
	.align		4
.L_6:
        /*0028*/ 	.word	index@(_Z4cal3Piiiiii)
        /*002c*/ 	.word	0x00000000


	//----- nvinfo : EIATTR_MIN_STACK_SIZE
	.align		4
.L_7:
        /*0030*/ 	.byte	0x04, 0x12
        /*0032*/ 	.short	(.L_9 - .L_8)
	.align		4
.L_8:
        /*0034*/ 	.word	index@(_Z4cal3Piiiiii)
        /*0038*/ 	.word	0x00000000


	//----- nvinfo : EIATTR_MIN_STACK_SIZE
	.align		4
.L_9:
        /*003c*/ 	.byte	0x04, 0x12
        /*003e*/ 	.short	(.L_11 - .L_10)
	.align		4
.L_10:
        /*0040*/ 	.word	index@(_Z3calPiiiiii)
        /*0044*/ 	.word	0x00000000
.L_11:


//--------------------- .nv.compat                --------------------------
	.section	.nv.compat,"",@"SHT_CUDA_COMPAT_INFO"
	.align	4
        /*0000*/ 	.byte	0x02, 0x09, 0x00, 0x00, 0x02, 0x02, 0x01, 0x00, 0x02, 0x05, 0x05, 0x00, 0x03, 0x07, 0x01, 0x01
        /*0010*/ 	.byte	0x02, 0x03, 0x00, 0x00, 0x02, 0x06, 0x01, 0x00, 0x04, 0x0b, 0x08, 0x00, 0x09, 0x00, 0x00, 0x00
        /*0020*/ 	.byte	0x00, 0x00, 0x00, 0x00


//--------------------- .nv.info._Z4cal3Piiiiii   --------------------------
	.section	.nv.info._Z4cal3Piiiiii,"",@"SHT_CUDA_INFO"
	.sectionflags	@""
	.align	4


	//----- nvinfo : EIATTR_CUDA_API_VERSION
	.align		4
        /*0000*/ 	.byte	0x04, 0x37
        /*0002*/ 	.short	(.L_13 - .L_12)
.L_12:
        /*0004*/ 	.word	0x00000082


	//----- nvinfo : EIATTR_KPARAM_INFO
	.align		4
.L_13:
        /*0008*/ 	.byte	0x04, 0x17
        /*000a*/ 	.short	(.L_15 - .L_14)
.L_14:
        /*000c*/ 	.word	0x00000000
        /*0010*/ 	.short	0x0005
        /*0012*/ 	.short	0x0018
        /*0014*/ 	.byte	0x00, 0xf0, 0x11, 0x00


	//----- nvinfo : EIATTR_KPARAM_INFO
	.align		4
.L_15:
        /*0018*/ 	.byte	0x04, 0x17
        /*001a*/ 	.short	(.L_17 - .L_16)
.L_16:
        /*001c*/ 	.word	0x00000000
        /*0020*/ 	.short	0x0004
        /*0022*/ 	.short	0x0014
        /*0024*/ 	.byte	0x00, 0xf0, 0x11, 0x00


	//----- nvinfo : EIATTR_KPARAM_INFO
	.align		4
.L_17:
        /*0028*/ 	.byte	0x04, 0x17
        /*002a*/ 	.short	(.L_19 - .L_18)
.L_18:
        /*002c*/ 	.word	0x00000000
        /*0030*/ 	.short	0x0003
        /*0032*/ 	.short	0x0010
        /*0034*/ 	.byte	0x00, 0xf0, 0x11, 0x00


	//----- nvinfo : EIATTR_KPARAM_INFO
	.align		4
.L_19:
        /*0038*/ 	.byte	0x04, 0x17
        /*003a*/ 	.short	(.L_21 - .L_20)
.L_20:
        /*003c*/ 	.word	0x00000000
        /*0040*/ 	.short	0x0002
        /*0042*/ 	.short	0x000c
        /*0044*/ 	.byte	0x00, 0xf0, 0x11, 0x00


	//----- nvinfo : EIATTR_KPARAM_INFO
	.align		4
.L_21:
        /*0048*/ 	.byte	0x04, 0x17
        /*004a*/ 	.short	(.L_23 - .L_22)
.L_22:
        /*004c*/ 	.word	0x00000000
        /*0050*/ 	.short	0x0001
        /*0052*/ 	.short	0x0008
        /*0054*/ 	.byte	0x00, 0xf0, 0x11, 0x00


	//----- nvinfo : EIATTR_KPARAM_INFO
	.align		4
.L_23:
        /*0058*/ 	.byte	0x04, 0x17
        /*005a*/ 	.short	(.L_25 - .L_24)
.L_24:
        /*005c*/ 	.word	0x00000000
        /*0060*/ 	.short	0x0000
        /*0062*/ 	.short	0x0000
        /*0064*/ 	.byte	0x00, 0xf5, 0x21, 0x00


	//----- nvinfo : EIATTR_SPARSE_MMA_MASK
	.align		4
.L_25:
        /*0068*/ 	.byte	0x03, 0x50
        /*006a*/ 	.short	0x0000


	//----- nvinfo : EIATTR_MAXREG_COUNT
	.align		4
        /*006c*/ 	.byte	0x03, 0x1b
        /*006e*/ 	.short	0x00ff


	//----- nvinfo : EIATTR_NUM_BARRIERS
	.align		4
        /*0070*/ 	.byte	0x02, 0x4c
        /*0072*/ 	.byte	0x01
	.zero		1


	//----- nvinfo : EIATTR_MERCURY_ISA_VERSION
	.align		4
        /*0074*/ 	.byte	0x03, 0x5f
        /*0076*/ 	.short	0x0101


	//----- nvinfo : EIATTR_VRC_CTA_INIT_COUNT
	.align		4
        /*0078*/ 	.byte	0x02, 0x4a
	.zero		1
	.zero		1


	//----- nvinfo : EIATTR_EXIT_INSTR_OFFSETS
	.align		4
        /*007c*/ 	.byte	0x04, 0x1c
        /*007e*/ 	.short	(.L_27 - .L_26)


	//   ....[0]....
.L_26:
        /*0080*/ 	.word	0x00000550


	//   ....[1]....
        /*0084*/ 	.word	0x00001730


	//----- nvinfo : EIATTR_CRS_STACK_SIZE
	.align		4
.L_27:
        /*0088*/ 	.byte	0x04, 0x1e
        /*008a*/ 	.short	(.L_29 - .L_28)
.L_28:
        /*008c*/ 	.word	0x00000000


	//----- nvinfo : EIATTR_CBANK_PARAM_SIZE
	.align		4
.L_29:
        /*0090*/ 	.byte	0x03, 0x19
        /*0092*/ 	.short	0x001c


	//----- nvinfo : EIATTR_PARAM_CBANK
	.align		4
        /*0094*/ 	.byte	0x04, 0x0a
        /*0096*/ 	.short	(.L_31 - .L_30)
	.align		4
.L_30:
        /*0098*/ 	.word	index@(.nv.constant0._Z4cal3Piiiiii)
        /*009c*/ 	.short	0x0380
        /*009e*/ 	.short	0x001c


	//----- nvinfo : EIATTR_SW_WAR
	.align		4
.L_31:
        /*00a0*/ 	.byte	0x04, 0x36
        /*00a2*/ 	.short	(.L_33 - .L_32)
.L_32:
        /*00a4*/ 	.word	0x00000008
.L_33:


//--------------------- .nv.info._Z3calPiiiiii    --------------------------
	.section	.nv.info._Z3calPiiiiii,"",@"SHT_CUDA_INFO"
	.sectionflags	@""
	.align	4


	//----- nvinfo : EIATTR_CUDA_API_VERSION
	.align		4
        /*0000*/ 	.byte	0x04, 0x37
        /*0002*/ 	.short	(.L_35 - .L_34)
.L_34:
        /*0004*/ 	.word	0x00000082


	//----- nvinfo : EIATTR_KPARAM_INFO
	.align		4
.L_35:
        /*0008*/ 	.byte	0x04, 0x17
        /*000a*/ 	.short	(.L_37 - .L_36)
.L_36:
        /*000c*/ 	.word	0x00000000
        /*0010*/ 	.short	0x0005
        /*0012*/ 	.short	0x0018
        /*0014*/ 	.byte	0x00, 0xf0, 0x11, 0x00


	//----- nvinfo : EIATTR_KPARAM_INFO
	.align		4
.L_37:
        /*0018*/ 	.byte	0x04, 0x17
        /*001a*/ 	.short	(.L_39 - .L_38)
.L_38:
        /*001c*/ 	.word	0x00000000
        /*0020*/ 	.short	0x0004
        /*0022*/ 	.short	0x0014
        /*0024*/ 	.byte	0x00, 0xf0, 0x11, 0x00


	//----- nvinfo : EIATTR_KPARAM_INFO
	.align		4
.L_39:
        /*0028*/ 	.byte	0x04, 0x17
        /*002a*/ 	.short	(.L_41 - .L_40)
.L_40:
        /*002c*/ 	.word	0x00000000
        /*0030*/ 	.short	0x0003
        /*0032*/ 	.short	0x0010
        /*0034*/ 	.byte	0x00, 0xf0, 0x11, 0x00


	//----- nvinfo : EIATTR_KPARAM_INFO
	.align		4
.L_41:
        /*0038*/ 	.byte	0x04, 0x17
        /*003a*/ 	.short	(.L_43 - .L_42)
.L_42:
        /*003c*/ 	.word	0x00000000
        /*0040*/ 	.short	0x0002
        /*0042*/ 	.short	0x000c
        /*0044*/ 	.byte	0x00, 0xf0, 0x11, 0x00


	//----- nvinfo : EIATTR_KPARAM_INFO
	.align		4
.L_43:
        /*0048*/ 	.byte	0x04, 0x17
        /*004a*/ 	.short	(.L_45 - .L_44)
.L_44:
        /*004c*/ 	.word	0x00000000
        /*0050*/ 	.short	0x0001
        /*0052*/ 	.short	0x0008
        /*0054*/ 	.byte	0x00, 0xf0, 0x11, 0x00


	//----- nvinfo : EIATTR_KPARAM_INFO
	.align		4
.L_45:
        /*0058*/ 	.byte	0x04, 0x17
        /*005a*/ 	.short	(.L_47 - .L_46)
.L_46:
        /*005c*/ 	.word	0x00000000
        /*0060*/ 	.short	0x0000
        /*0062*/ 	.short	0x0000
        /*0064*/ 	.byte	0x00, 0xf5, 0x21, 0x00


	//----- nvinfo : EIATTR_SPARSE_MMA_MASK
	.align		4
.L_47:
        /*0068*/ 	.byte	0x03, 0x50
        /*006a*/ 	.short	0x0000


	//----- nvinfo : EIATTR_MAXREG_COUNT
	.align		4
        /*006c*/ 	.byte	0x03, 0x1b
        /*006e*/ 	.short	0x00ff


	//----- nvinfo : EIATTR_NUM_BARRIERS
	.align		4
        /*0070*/ 	.byte	0x02, 0x4c
        /*0072*/ 	.byte	0x01
	.zero		1


	//----- nvinfo : EIATTR_MERCURY_ISA_VERSION
	.align		4
        /*0074*/ 	.byte	0x03, 0x5f
        /*0076*/ 	.short	0x0101


	//----- nvinfo : EIATTR_VRC_CTA_INIT_COUNT
	.align		4
        /*0078*/ 	.byte	0x02, 0x4a
	.zero		1
	.zero		1


	//----- nvinfo : EIATTR_EXIT_INSTR_OFFSETS
	.align		4
        /*007c*/ 	.byte	0x04, 0x1c
        /*007e*/ 	.short	(.L_49 - .L_48)


	//   ....[0]....
.L_48:
        /*0080*/ 	.word	0x000000b0


	//   ....[1]....
        /*0084*/ 	.word	0x00000660


	//----- nvinfo : EIATTR_CBANK_PARAM_SIZE
	.align		4
.L_49:
        /*0088*/ 	.byte	0x03, 0x19
        /*008a*/ 	.short	0x001c


	//----- nvinfo : EIATTR_PARAM_CBANK
	.align		4
        /*008c*/ 	.byte	0x04, 0x0a
        /*008e*/ 	.short	(.L_51 - .L_50)
	.align		4
.L_50:
        /*0090*/ 	.word	index@(.nv.constant0._Z3calPiiiiii)
        /*0094*/ 	.short	0x0380
        /*0096*/ 	.short	0x001c


	//----- nvinfo : EIATTR_SW_WAR
	.align		4
.L_51:
        /*0098*/ 	.byte	0x04, 0x36
        /*009a*/ 	.short	(.L_53 - .L_52)
.L_52:
        /*009c*/ 	.word	0x00000008
.L_53:


//--------------------- .nv.callgraph             --------------------------
	.section	.nv.callgraph,"",@"SHT_CUDA_CALLGRAPH"
	.align	4
	.sectionentsize	8
	.align		4
        /*0000*/ 	.word	0x00000000
	.align		4
        /*0004*/ 	.word	0xffffffff
	.align		4
        /*0008*/ 	.word	0x00000000
	.align		4
        /*000c*/ 	.word	0xfffffffe
	.align		4
        /*0010*/ 	.word	0x00000000
	.align		4
        /*0014*/ 	.word	0xfffffffd
	.align		4
        /*0018*/ 	.word	0x00000000
	.align		4
        /*001c*/ 	.word	0xfffffffc


//--------------------- .text._Z4cal3Piiiiii      --------------------------
	.section	.text._Z4cal3Piiiiii,"ax",@progbits
	.align	128
        .global         _Z4cal3Piiiiii
        .type           _Z4cal3Piiiiii,@function
        .size           _Z4cal3Piiiiii,(.L_x_18 - _Z4cal3Piiiiii)
        .other          _Z4cal3Piiiiii,@"STO_CUDA_ENTRY STV_DEFAULT"
_Z4cal3Piiiiii:
.text._Z4cal3Piiiiii:
[----:B------:R-:W-:Y:S01]  /*0000*/  LDC R1, c[0x0][0x37c] ;  /* 0x0000df00ff017b82 */ /* 0x000fe20000000800 */
[----:B------:R-:W0:Y:S07]  /*0010*/  S2R R0, SR_TID.X ;  /* 0x0000000000007919 */ /* 0x000e2e0000002100 */
[----:B------:R-:W1:Y:S01]  /*0020*/  LDC.64 R2, c[0x0][0x390] ;  /* 0x0000e400ff027b82 */ /* 0x000e620000000a00 */
[----:B------:R-:W2:Y:S01]  /*0030*/  LDCU.64 UR8, c[0x0][0x388] ;  /* 0x00007100ff0877ac */ /* 0x000ea20008000a00 */
[----:B------:R-:W-:Y:S01]  /*0040*/  BSSY.RECONVERGENT B0, `(.L_x_0) ;  /* 0x0000031000007945 */ /* 0x000fe20003800200 */
[----:B------:R-:W3:Y:S01]  /*0050*/  S2R R4, SR_TID.Y ;  /* 0x0000000000047919 */ /* 0x000ee20000002200 */
[----:B------:R-:W4:Y:S04]  /*0060*/  LDCU UR5, c[0x0][0x398] ;  /* 0x00007300ff0577ac */ /* 0x000f280008000800 */
[----:B------:R-:W4:Y:S08]  /*0070*/  S2UR UR4, SR_CTAID.Y ;  /* 0x00000000000479c3 */ /* 0x000f300000002600 */
[----:B------:R-:W5:Y:S01]  /*0080*/  S2UR UR6, SR_CTAID.X ;  /* 0x00000000000679c3 */ /* 0x000f620000002500 */
[----:B--2---:R-:W-:-:S04]  /*0090*/  IMAD.U32 R5, RZ, RZ, UR9 ;  /* 0x00000009ff057e24 */ /* 0x004fc8000f8e00ff */
[----:B-1----:R-:W-:-:S05]  /*00a0*/  IMAD R7, R5, R2, RZ ;  /* 0x0000000205077224 */ /* 0x002fca00078e02ff */
[----:B0-----:R-:W-:Y:S01]  /*00b0*/  IADD3 R12, PT, PT, R7, R0, RZ ;  /* 0x00000000070c7210 */ /* 0x001fe20007ffe0ff */
[----:B----4-:R-:W-:-:S03]  /*00c0*/  UIADD3 UR4, UPT, UPT, UR4, UR5, URZ ;  /* 0x0000000504047290 */ /* 0x010fc6000fffe0ff */
[----:B------:R-:W-:Y:S01]  /*00d0*/  ISETP.GE.U32.AND P0, PT, R12, UR8, PT ;  /* 0x000000080c007c0c */ /* 0x000fe2000bf06070 */
[--C-:B---3--:R-:W-:Y:S02]  /*00e0*/  IMAD.IADD R6, R7, 0x1, R4.reuse ;  /* 0x0000000107067824 */ /* 0x108fe400078e0204 */
[----:B------:R-:W-:Y:S02]  /*00f0*/  IMAD R2, R5, UR4, R4 ;  /* 0x0000000405027c24 */ /* 0x000fe4000f8e0204 */
[----:B-----5:R-:W-:Y:S01]  /*0100*/  VIADD R3, R3, UR6 ;  /* 0x0000000603037c36 */ /* 0x020fe20008000000 */
[----:B------:R-:W-:Y:S01]  /*0110*/  ISETP.GE.U32.AND P3, PT, R6, UR8, PT ;  /* 0x0000000806007c0c */ /* 0x000fe2000bf66070 */
[----:B------:R-:W0:Y:S01]  /*0120*/  LDCU.64 UR6, c[0x0][0x358] ;  /* 0x00006b00ff0677ac */ /* 0x000e220008000a00 */
[----:B------:R-:W-:Y:S01]  /*0130*/  ISETP.GE.OR P1, PT, R2, UR8, P0 ;  /* 0x0000000802007c0c */ /* 0x000fe20008726670 */
[----:B------:R-:W-:-:S05]  /*0140*/  IMAD R3, R3, R5, R0 ;  /* 0x0000000503037224 */ /* 0x000fca00078e0200 */
[----:B------:R-:W-:Y:S02]  /*0150*/  VIMNMX R8, PT, PT, R2, R3, !PT ;  /* 0x0000000302087248 */ /* 0x000fe40007fe0100 */
[----:B------:R-:W-:Y:S02]  /*0160*/  ISETP.GE.OR P0, PT, R3, UR8, P3 ;  /* 0x0000000803007c0c */ /* 0x000fe40009f06670 */
[----:B------:R-:W-:-:S03]  /*0170*/  ISETP.GE.AND P2, PT, R8, UR8, PT ;  /* 0x0000000808007c0c */ /* 0x000fc6000bf46270 */
[----:B------:R-:W-:Y:S10]  /*0180*/  @P1 BRA `(.L_x_1) ;  /* 0x0000000000701947 */ /* 0x000ff40003800000 */
[----:B------:R-:W1:Y:S01]  /*0190*/  LDC.64 R8, c[0x0][0x380] ;  /* 0x0000e000ff087b82 */ /* 0x000e620000000a00 */
[----:B------:R-:W-:-:S04]  /*01a0*/  IMAD R11, R2, UR8, R12 ;  /* 0x00000008020b7c24 */ /* 0x000fc8000f8e020c */
[----:B-1----:R-:W-:-:S06]  /*01b0*/  IMAD.WIDE R8, R11, 0x4, R8 ;  /* 0x000000040b087825 */ /* 0x002fcc00078e0208 */
[----:B0-----:R0:W2:Y:S01]  /*01c0*/  LDG.E R8, desc[UR6][R8.64] ;  /* 0x0000000608087981 */ /* 0x0010a2000c1e1900 */
[----:B------:R-:W1:Y:S01]  /*01d0*/  I2F.U32.RP R13, R5 ;  /* 0x00000005000d7306 */ /* 0x000e620000209000 */
[----:B------:R-:W3:Y:S01]  /*01e0*/  S2UR UR5, SR_CgaCtaId ;  /* 0x00000000000579c3 */ /* 0x000ee20000008800 */
[----:B------:R-:W-:Y:S01]  /*01f0*/  ISETP.NE.U32.AND P3, PT, R5, RZ, PT ;  /* 0x000000ff0500720c */ /* 0x000fe20003f65070 */
[----:B------:R-:W-:Y:S01]  /*0200*/  UMOV UR4, 0x400 ;  /* 0x0000040000047882 */ /* 0x000fe20000000000 */
[----:B0-----:R-:W-:-:S04]  /*0210*/  IMAD.IADD R9, R4, 0x1, R5 ;  /* 0x0000000104097824 */ /* 0x001fc800078e0205 */
[----:B-1----:R-:W0:Y:S01]  /*0220*/  MUFU.RCP R13, R13 ;  /* 0x0000000d000d7308 */ /* 0x002e220000001000 */
[----:B---3--:R-:W-:Y:S01]  /*0230*/  ULEA UR4, UR5, UR4, 0x18 ;  /* 0x0000000405047291 */ /* 0x008fe2000f8ec0ff */
[----:B0-----:R-:W-:-:S06]  /*0240*/  VIADD R10, R13, 0xffffffe ;  /* 0x0ffffffe0d0a7836 */ /* 0x001fcc0000000000 */
[----:B------:R0:W1:Y:S02]  /*0250*/  F2I.FTZ.U32.TRUNC.NTZ R11, R10 ;  /* 0x0000000a000b7305 */ /* 0x000064000021f000 */
[----:B0-----:R-:W-:Y:S01]  /*0260*/  IMAD.MOV.U32 R10, RZ, RZ, RZ ;  /* 0x000000ffff0a7224 */ /* 0x001fe200078e00ff */
[----:B-1----:R-:W-:-:S05]  /*0270*/  IADD3 R14, PT, PT, RZ, -R11, RZ ;  /* 0x8000000bff0e7210 */ /* 0x002fca0007ffe0ff */
[----:B------:R-:W-:-:S04]  /*0280*/  IMAD R15, R14, R5, RZ ;  /* 0x000000050e0f7224 */ /* 0x000fc800078e02ff */
[----:B------:R-:W-:-:S06]  /*0290*/  IMAD.HI.U32 R11, R11, R15, R10 ;  /* 0x0000000f0b0b7227 */ /* 0x000fcc00078e000a */
[----:B------:R-:W-:-:S04]  /*02a0*/  IMAD.HI.U32 R11, R11, R12, RZ ;  /* 0x0000000c0b0b7227 */ /* 0x000fc800078e00ff */
[----:B------:R-:W-:-:S04]  /*02b0*/  IMAD.MOV R11, RZ, RZ, -R11 ;  /* 0x000000ffff0b7224 */ /* 0x000fc800078e0a0b */
[----:B------:R-:W-:-:S05]  /*02c0*/  IMAD R12, R5, R11, R12 ;  /* 0x0000000b050c7224 */ /* 0x000fca00078e020c */
[----:B------:R-:W-:-:S13]  /*02d0*/  ISETP.GE.U32.AND P1, PT, R12, R5, PT ;  /* 0x000000050c00720c */ /* 0x000fda0003f26070 */
[----:B------:R-:W-:-:S04]  /*02e0*/  @P1 IADD3 R12, PT, PT, R12, -R5, RZ ;  /* 0x800000050c0c1210 */ /* 0x000fc80007ffe0ff */
[----:B------:R-:W-:-:S13]  /*02f0*/  ISETP.GE.U32.AND P1, PT, R12, R5, PT ;  /* 0x000000050c00720c */ /* 0x000fda0003f26070 */
[----:B------:R-:W-:Y:S01]  /*0300*/  @P1 IMAD.IADD R12, R12, 0x1, -R5 ;  /* 0x000000010c0c1824 */ /* 0x000fe200078e0a05 */
[----:B------:R-:W-:-:S05]  /*0310*/  @!P3 LOP3.LUT R12, RZ, R5, RZ, 0x33, !PT ;  /* 0x00000005ff0cb212 */ /* 0x000fca00078e33ff */
[----:B------:R-:W-:-:S05]  /*0320*/  IMAD R9, R9, R5, R12 ;  /* 0x0000000509097224 */ /* 0x000fca00078e020c */
[----:B------:R-:W-:-:S05]  /*0330*/  LEA R9, R9, UR4, 0x2 ;  /* 0x0000000409097c11 */ /* 0x000fca000f8e10ff */
[----:B--2---:R1:W-:Y:S02]  /*0340*/  STS [R9], R8 ;  /* 0x0000000809007388 */ /* 0x0043e40000000800 */
.L_x_1:
[----:B0-----:R-:W-:Y:S05]  /*0350*/  BSYNC.RECONVERGENT B0 ;  /* 0x0000000000007941 */ /* 0x001fea0003800200 */
.L_x_0:
[----:B------:R-:W-:Y:S04]  /*0360*/  BSSY.RECONVERGENT B0, `(.L_x_2) ;  /* 0x000001e000007945 */ /* 0x000fe80003800200 */
[----:B------:R-:W-:Y:S05]  /*0370*/  @P0 BRA `(.L_x_3) ;  /* 0x0000000000700947 */ /* 0x000fea0003800000 */
[----:B-1----:R-:W0:Y:S01]  /*0380*/  LDC.64 R8, c[0x0][0x380] ;  /* 0x0000e000ff087b82 */ /* 0x002e220000000a00 */
[----:B------:R-:W-:-:S04]  /*0390*/  IMAD R11, R6, UR8, R3 ;  /* 0x00000008060b7c24 */ /* 0x000fc8000f8e0203 */
[----:B0-----:R-:W-:-:S06]  /*03a0*/  IMAD.WIDE R8, R11, 0x4, R8 ;  /* 0x000000040b087825 */ /* 0x001fcc00078e0208 */
[----:B------:R0:W2:Y:S01]  /*03b0*/  LDG.E R8, desc[UR6][R8.64] ;  /* 0x0000000608087981 */ /* 0x0000a2000c1e1900 */
[----:B------:R-:W1:Y:S01]  /*03c0*/  I2F.U32.RP R12, R5 ;  /* 0x00000005000c7306 */ /* 0x000e620000209000 */
[----:B------:R-:W3:Y:S01]  /*03d0*/  S2UR UR5, SR_CgaCtaId ;  /* 0x00000000000579c3 */ /* 0x000ee20000008800 */
[----:B------:R-:W-:Y:S01]  /*03e0*/  ISETP.NE.U32.AND P1, PT, R5, RZ, PT ;  /* 0x000000ff0500720c */ /* 0x000fe20003f25070 */
[----:B------:R-:W-:-:S05]  /*03f0*/  UMOV UR4, 0x400 ;  /* 0x0000040000047882 */ /* 0x000fca0000000000 */
[----:B-1----:R-:W1:Y:S01]  /*0400*/  MUFU.RCP R12, R12 ;  /* 0x0000000c000c7308 */ /* 0x002e620000001000 */
[----:B---3--:R-:W-:Y:S01]  /*0410*/  ULEA UR4, UR5, UR4, 0x18 ;  /* 0x0000000405047291 */ /* 0x008fe2000f8ec0ff */
[----:B-1----:R-:W-:-:S06]  /*0420*/  IADD3 R11, PT, PT, R12, 0xffffffe, RZ ;  /* 0x0ffffffe0c0b7810 */ /* 0x002fcc0007ffe0ff */
[----:B------:R-:W1:Y:S02]  /*0430*/  F2I.FTZ.U32.TRUNC.NTZ R11, R11 ;  /* 0x0000000b000b7305 */ /* 0x000e64000021f000 */
[----:B-1----:R-:W-:-:S04]  /*0440*/  IMAD.MOV R10, RZ, RZ, -R11 ;  /* 0x000000ffff0a7224 */ /* 0x002fc800078e0a0b */
[----:B------:R-:W-:Y:S02]  /*0450*/  IMAD R13, R10, R5, RZ ;  /* 0x000000050a0d7224 */ /* 0x000fe400078e02ff */
[----:B------:R-:W-:-:S04]  /*0460*/  IMAD.MOV.U32 R10, RZ, RZ, RZ ;  /* 0x000000ffff0a7224 */ /* 0x000fc800078e00ff */
[----:B------:R-:W-:-:S06]  /*0470*/  IMAD.HI.U32 R13, R11, R13, R10 ;  /* 0x0000000d0b0d7227 */ /* 0x000fcc00078e000a */
[----:B------:R-:W-:-:S05]  /*0480*/  IMAD.HI.U32 R10, R13, R6, RZ ;  /* 0x000000060d0a7227 */ /* 0x000fca00078e00ff */
[----:B------:R-:W-:-:S05]  /*0490*/  IADD3 R10, PT, PT, -R10, RZ, RZ ;  /* 0x000000ff0a0a7210 */ /* 0x000fca0007ffe1ff */
[----:B------:R-:W-:-:S05]  /*04a0*/  IMAD R6, R5, R10, R6 ;  /* 0x0000000a05067224 */ /* 0x000fca00078e0206 */
[----:B------:R-:W-:-:S13]  /*04b0*/  ISETP.GE.U32.AND P0, PT, R6, R5, PT ;  /* 0x000000050600720c */ /* 0x000fda0003f06070 */
[----:B------:R-:W-:-:S05]  /*04c0*/  @P0 IMAD.IADD R6, R6, 0x1, -R5 ;  /* 0x0000000106060824 */ /* 0x000fca00078e0a05 */
[----:B------:R-:W-:-:S13]  /*04d0*/  ISETP.GE.U32.AND P0, PT, R6, R5, PT ;  /* 0x000000050600720c */ /* 0x000fda0003f06070 */
[----:B------:R-:W-:Y:S01]  /*04e0*/  @P0 IMAD.IADD R6, R6, 0x1, -R5 ;  /* 0x0000000106060824 */ /* 0x000fe200078e0a05 */
[----:B------:R-:W-:-:S04]  /*04f0*/  @!P1 LOP3.LUT R6, RZ, R5, RZ, 0x33, !PT ;  /* 0x00000005ff069212 */ /* 0x000fc800078e33ff */
[----:B------:R-:W-:-:S05]  /*0500*/  LEA R6, R5, R6, 0x1 ;  /* 0x0000000605067211 */ /* 0x000fca00078e08ff */
[----:B------:R-:W-:-:S05]  /*0510*/  IMAD R6, R6, R5, R0 ;  /* 0x0000000506067224 */ /* 0x000fca00078e0200 */
[----:B0-----:R-:W-:-:S05]  /*0520*/  LEA R9, R6, UR4, 0x2 ;  /* 0x0000000406097c11 */ /* 0x001fca000f8e10ff */
[----:B--2---:R0:W-:Y:S02]  /*0530*/  STS [R9], R8 ;  /* 0x0000000809007388 */ /* 0x0041e40000000800 */
.L_x_3:
[----:B------:R-:W-:Y:S05]  /*0540*/  BSYNC.RECONVERGENT B0 ;  /* 0x0000000000007941 */ /* 0x000fea0003800200 */
.L_x_2:
[----:B------:R-:W-:Y:S05]  /*0550*/  @P2 EXIT ;  /* 0x000000000000294d */ /* 0x000fea0003800000 */
[----:B01----:R-:W0:Y:S01]  /*0560*/  LDC.64 R8, c[0x0][0x380] ;  /* 0x0000e000ff087b82 */ /* 0x003e220000000a00 */
[----:B------:R-:W-:-:S04]  /*0570*/  IMAD R3, R2, UR8, R3 ;  /* 0x0000000802037c24 */ /* 0x000fc8000f8e0203 */
[----:B0-----:R-:W-:-:S05]  /*0580*/  IMAD.WIDE R2, R3, 0x4, R8 ;  /* 0x0000000403027825 */ /* 0x001fca00078e0208 */
[----:B------:R-:W2:Y:S01]  /*0590*/  LDG.E R11, desc[UR6][R2.64] ;  /* 0x00000006020b7981 */ /* 0x000ea2000c1e1900 */
[----:B------:R-:W0:Y:S01]  /*05a0*/  S2UR UR5, SR_CgaCtaId ;  /* 0x00000000000579c3 */ /* 0x000e220000008800 */
[----:B------:R-:W-:Y:S01]  /*05b0*/  UMOV UR4, 0x400 ;  /* 0x0000040000047882 */ /* 0x000fe20000000000 */
[----:B------:R-:W-:Y:S01]  /*05c0*/  IMAD R6, R4, R5, R0 ;  /* 0x0000000504067224 */ /* 0x000fe200078e0200 */
[----:B------:R-:W-:-:S04]  /*05d0*/  ISETP.GE.AND P0, PT, R7, UR8, PT ;  /* 0x0000000807007c0c */ /* 0x000fc8000bf06270 */
[----:B------:R-:W-:Y:S01]  /*05e0*/  ISETP.LT.OR P0, PT, R5, 0x1, P0 ;  /* 0x000000010500780c */ /* 0x000fe20000701670 */
[----:B0-----:R-:W-:-:S06]  /*05f0*/  ULEA UR4, UR5, UR4, 0x18 ;  /* 0x0000000405047291 */ /* 0x001fcc000f8ec0ff */
[----:B------:R-:W-:-:S05]  /*0600*/  LEA R6, R6, UR4, 0x2 ;  /* 0x0000000406067c11 */ /* 0x000fca000f8e10ff */
[----:B--2---:R0:W-:Y:S01]  /*0610*/  STS [R6], R11 ;  /* 0x0000000b06007388 */ /* 0x0041e20000000800 */
[----:B------:R-:W-:Y:S06]  /*0620*/  BAR.SYNC.DEFER_BLOCKING 0x0 ;  /* 0x0000000000007b1d */ /* 0x000fec0000010000 */
[----:B------:R0:W1:Y:S01]  /*0630*/  LDS R9, [R6] ;  /* 0x0000000006097984 */ /* 0x0000620000000800 */
[----:B------:R-:W-:Y:S05]  /*0640*/  @P0 BRA `(.L_x_4) ;  /* 0x0000001000340947 */ /* 0x000fea0003800000 */
[----:B------:R-:W-:Y:S01]  /*0650*/  VIADD R8, R5, 0xffffffff ;  /* 0xffffffff05087836 */ /* 0x000fe20000000000 */
[----:B------:R-:W-:-:S04]  /*0660*/  LOP3.LUT R7, RZ, R7, RZ, 0x33, !PT ;  /* 0x00000007ff077212 */ /* 0x000fc800078e33ff */
[----:B------:R-:W-:Y:S01]  /*0670*/  VIADDMNMX.U32 R7, R7, UR8, R8, PT ;  /* 0x0000000807077c46 */ /* 0x000fe2000b800008 */
[----:B------:R-:W-:Y:S02]  /*0680*/  IMAD.IADD R8, R4, 0x1, R5 ;  /* 0x0000000104087824 */ /* 0x000fe400078e0205 */
[----:B------:R-:W-:Y:S01]  /*0690*/  IMAD.MOV.U32 R4, RZ, RZ, RZ ;  /* 0x000000ffff047224 */ /* 0x000fe200078e00ff */
[C---:B------:R-:W-:Y:S02]  /*06a0*/  ISETP.GE.U32.AND P0, PT, R7.reuse, 0x3, PT ;  /* 0x000000030700780c */ /* 0x040fe40003f06070 */
[----:B------:R-:W-:Y:S01]  /*06b0*/  IADD3 R10, PT, PT, R7, 0x1, RZ ;  /* 0x00000001070a7810 */ /* 0x000fe20007ffe0ff */
[----:B------:R-:W-:-:S03]  /*06c0*/  IMAD R7, R8, R5, RZ ;  /* 0x0000000508077224 */ /* 0x000fc600078e02ff */
[----:B------:R-:W-:-:S07]  /*06d0*/  LOP3.LUT R8, R10, 0x3, RZ, 0xc0, !PT ;  /* 0x000000030a087812 */ /* 0x000fce00078ec0ff */
[----:B------:R-:W-:Y:S05]  /*06e0*/  @!P0 BRA `(.L_x_5) ;  /* 0x0000000c00bc8947 */ /* 0x000fea0003800000 */
[----:B------:R-:W-:Y:S01]  /*06f0*/  LOP3.LUT R4, R10, 0xfffffffc, RZ, 0xc0, !PT ;  /* 0xfffffffc0a047812 */ /* 0x000fe200078ec0ff */
[----:B0-----:R-:W-:Y:S01]  /*0700*/  IMAD R11, R5, R5, RZ ;  /* 0x00000005050b7224 */ /* 0x001fe200078e02ff */
[----:B------:R-:W-:Y:S02]  /*0710*/  LEA R13, R7, UR4, 0x2 ;  /* 0x00000004070d7c11 */ /* 0x000fe4000f8e10ff */
[----:B------:R-:W-:Y:S01]  /*0720*/  LEA R18, R0, UR4, 0x2 ;  /* 0x0000000400127c11 */ /* 0x000fe2000f8e10ff */
[----:B------:R-:W-:Y:S01]  /*0730*/  IMAD.MOV R10, RZ, RZ, -R4 ;  /* 0x000000ffff0a7224 */ /* 0x000fe200078e0a04 */
[C---:B------:R-:W-:Y:S02]  /*0740*/  LEA R12, R5.reuse, 0xc, 0x3 ;  /* 0x0000000c050c7811 */ /* 0x040fe400078e18ff */
[----:B------:R-:W-:Y:S02]  /*0750*/  LEA R14, R5, 0x8, 0x3 ;  /* 0x00000008050e7811 */ /* 0x000fe400078e18ff */
[----:B------:R-:W-:-:S02]  /*0760*/  ISETP.GE.AND P0, PT, R10, RZ, PT ;  /* 0x000000ff0a00720c */ /* 0x000fc40003f06270 */
[----:B------:R-:W-:Y:S02]  /*0770*/  LEA R16, R5, 0x4, 0x3 ;  /* 0x0000000405107811 */ /* 0x000fe400078e18ff */
[----:B------:R-:W-:-:S09]  /*0780*/  IADD3 R13, PT, PT, R13, 0x8, RZ ;  /* 0x000000080d0d7810 */ /* 0x000fd20007ffe0ff */
[----:B------:R-:W-:Y:S05]  /*0790*/  @P0 BRA `(.L_x_6) ;  /* 0x0000000c00080947 */ /* 0x000fea0003800000 */
[----:B------:R-:W-:Y:S01]  /*07a0*/  IMAD.MOV R15, RZ, RZ, -R10 ;  /* 0x000000ffff0f7224 */ /* 0x000fe200078e0a0a */
[----:B------:R-:W-:-:S04]  /*07b0*/  PLOP3.LUT P0, PT, PT, PT, PT, 0x80, 0x8 ;  /* 0x000000000008781c */ /* 0x000fc80003f0f070 */
[----:B------:R-:W-:-:S13]  /*07c0*/  ISETP.GT.AND P1, PT, R15, 0xc, PT ;  /* 0x0000000c0f00780c */ /* 0x000fda0003f24270 */
[----:B------:R-:W-:Y:S05]  /*07d0*/  @!P1 BRA `(.L_x_7) ;  /* 0x0000000400e89947 */ /* 0x000fea0003800000 */
[----:B------:R-:W0:Y:S01]  /*07e0*/  LDC R5, c[0x0][0x38c] ;  /* 0x0000e300ff057b82 */ /* 0x000e220000000800 */
[----:B------:R-:W-:-:S13]  /*07f0*/  PLOP3.LUT P0, PT, PT, PT, PT, 0x8, 0x80 ;  /* 0x000000000080781c */ /* 0x000fda0003f0e170 */
.L_x_8:
[--C-:B------:R-:W-:Y:S01]  /*0800*/  IMAD R17, R11, 0x8, R18.reuse ;  /* 0x000000080b117824 */ /* 0x100fe200078e0212 */
[----:B--2---:R-:W-:Y:S01]  /*0810*/  LDS R15, [R13+-0x8] ;  /* 0xfffff8000d0f7984 */ /* 0x004fe20000000800 */
[-CC-:B0-----:R-:W-:Y:S02]  /*0820*/  IMAD R19, R16, R5.reuse, R18.reuse ;  /* 0x0000000510137224 */ /* 0x181fe400078e0212 */
[----:B------:R-:W-:Y:S01]  /*0830*/  VIADD R10, R10, 0x10 ;  /* 0x000000100a0a7836 */ /* 0x000fe20000000000 */
[----:B------:R0:W2:Y:S04]  /*0840*/  LDS R20, [R17] ;  /* 0x0000000011147984 */ /* 0x0000a80000000800 */
[----:B------:R-:W-:Y:S01]  /*0850*/  ISETP.GE.AND P2, PT, R10, -0xc, PT ;  /* 0xfffffff40a00780c */ /* 0x000fe20003f46270 */
[----:B0-----:R-:W-:Y:S01]  /*0860*/  IMAD R17, R14, R5, R18 ;  /* 0x000000050e117224 */ /* 0x001fe200078e0212 */
[----:B--2---:R-:W-:-:S04]  /*0870*/  IADD3 R21, PT, PT, R15, R20, RZ ;  /* 0x000000140f157210 */ /* 0x004fc80007ffe0ff */
[----:B-1----:R-:W-:-:S13]  /*0880*/  ISETP.GE.AND P1, PT, R21, R9, PT ;  /* 0x000000091500720c */ /* 0x002fda0003f26270 */
[----:B------:R-:W-:Y:S01]  /*0890*/  @!P1 STS [R6], R21 ;  /* 0x0000001506009388 */ /* 0x000fe20000000800 */
[----:B------:R-:W-:-:S03]  /*08a0*/  @!P1 IMAD.MOV.U32 R9, RZ, RZ, R21 ;  /* 0x000000ffff099224 */ /* 0x000fc600078e0015 */
[----:B------:R0:W-:Y:S04]  /*08b0*/  LDS R20, [R19] ;  /* 0x0000000013147984 */ /* 0x0001e80000000800 */
[----:B------:R-:W1:Y:S01]  /*08c0*/  LDS R15, [R13+-0x4] ;  /* 0xfffffc000d0f7984 */ /* 0x000e620000000800 */
[--C-:B0-----:R-:W-:Y:S02]  /*08d0*/  IMAD R19, R12, R5, R18.reuse ;  /* 0x000000050c137224 */ /* 0x101fe400078e0212 */
[----:B------:R-:W-:Y:S02]  /*08e0*/  IMAD R18, R5, 0x10, R18 ;  /* 0x0000001005127824 */ /* 0x000fe400078e0212 */
[----:B-1----:R-:W-:-:S05]  /*08f0*/  IMAD.IADD R22, R15, 0x1, R20 ;  /* 0x000000010f167824 */ /* 0x002fca00078e0214 */
[----:B------:R-:W-:-:S13]  /*0900*/  ISETP.GE.AND P1, PT, R22, R9, PT ;  /* 0x000000091600720c */ /* 0x000fda0003f26270 */
[----:B------:R-:W-:Y:S01]  /*0910*/  @!P1 STS [R6], R22 ;  /* 0x0000001606009388 */ /* 0x000fe20000000800 */
[----:B------:R-:W-:-:S03]  /*0920*/  @!P1 MOV R9, R22 ;  /* 0x0000001600099202 */ /* 0x000fc60000000f00 */
[----:B------:R0:W-:Y:S04]  /*0930*/  LDS R20, [R17] ;  /* 0x0000000011147984 */ /* 0x0001e80000000800 */
[----:B------:R-:W1:Y:S01]  /*0940*/  LDS R15, [R13] ;  /* 0x000000000d0f7984 */ /* 0x000e620000000800 */
[----:B0-----:R-:W-:Y:S02]  /*0950*/  IMAD R17, R11, 0x8, R18 ;  /* 0x000000080b117824 */ /* 0x001fe400078e0212 */
[----:B-1----:R-:W-:-:S05]  /*0960*/  IMAD.IADD R21, R15, 0x1, R20 ;  /* 0x000000010f157824 */ /* 0x002fca00078e0214 */
[----:B------:R-:W-:-:S13]  /*0970*/  ISETP.GE.AND P1, PT, R21, R9, PT ;  /* 0x000000091500720c */ /* 0x000fda0003f26270 */
[----:B------:R-:W-:Y:S01]  /*0980*/  @!P1 STS [R6], R21 ;  /* 0x0000001506009388 */ /* 0x000fe20000000800 */
[----:B------:R-:W-:-:S03]  /*0990*/  @!P1 IMAD.MOV.U32 R9, RZ, RZ, R21 ;  /* 0x000000ffff099224 */ /* 0x000fc600078e0015 */
[----:B------:R0:W-:Y:S04]  /*09a0*/  LDS R20, [R19] ;  /* 0x0000000013147984 */ /* 0x0001e80000000800 */
[----:B------:R-:W1:Y:S01]  /*09b0*/  LDS R15, [R13+0x4] ;  /* 0x000004000d0f7984 */ /* 0x000e620000000800 */
[----:B0-----:R-:W-:Y:S01]  /*09c0*/  IMAD R19, R16, R5, R18 ;  /* 0x0000000510137224 */ /* 0x001fe200078e0212 */
[----:B-1----:R-:W-:-:S04]  /*09d0*/  IADD3 R22, PT, PT, R15, R20, RZ ;  /* 0x000000140f167210 */ /* 0x002fc80007ffe0ff */
[----:B------:R-:W-:-:S13]  /*09e0*/  ISETP.GE.AND P1, PT, R22, R9, PT ;  /* 0x000000091600720c */ /* 0x000fda0003f26270 */
[----:B------:R-:W-:Y:S01]  /*09f0*/  @!P1 STS [R6], R22 ;  /* 0x0000001606009388 */ /* 0x000fe20000000800 */
[----:B------:R-:W-:-:S03]  /*0a00*/  @!P1 MOV R9, R22 ;  /* 0x0000001600099202 */ /* 0x000fc60000000f00 */
[----:B------:R0:W-:Y:S04]  /*0a10*/  LDS R20, [R17] ;  /* 0x0000000011147984 */ /* 0x0001e80000000800 */
[----:B------:R-:W1:Y:S01]  /*0a20*/  LDS R15, [R13+0x8] ;  /* 0x000008000d0f7984 */ /* 0x000e620000000800 */
[----:B0-----:R-:W-:Y:S02]  /*0a30*/  IMAD R17, R14, R5, R18 ;  /* 0x000000050e117224 */ /* 0x001fe400078e0212 */
[----:B-1----:R-:W-:-:S05]  /*0a40*/  IMAD.IADD R21, R15, 0x1, R20 ;  /* 0x000000010f157824 */ /* 0x002fca00078e0214 */
[----:B------:R-:W-:-:S13]  /*0a50*/  ISETP.GE.AND P1, PT, R21, R9, PT ;  /* 0x000000091500720c */ /* 0x000fda0003f26270 */
[----:B------:R-:W-:Y:S01]  /*0a60*/  @!P1 STS [R6], R21 ;  /* 0x0000001506009388 */ /* 0x000fe20000000800 */
[----:B------:R-:W-:-:S03]  /*0a70*/  @!P1 IMAD.MOV.U32 R9, RZ, RZ, R21 ;  /* 0x000000ffff099224 */ /* 0x000fc600078e0015 */
[----:B------:R0:W-:Y:S04]  /*0a80*/  LDS R20, [R19] ;  /* 0x0000000013147984 */ /* 0x0001e80000000800 */
[----:B------:R-:W1:Y:S01]  /*0a90*/  LDS R15, [R13+0xc] ;  /* 0x00000c000d0f7984 */ /* 0x000e620000000800 */
[--C-:B0-----:R-:W-:Y:S02]  /*0aa0*/  IMAD R19, R12, R5, R18.reuse ;  /* 0x000000050c137224 */ /* 0x101fe400078e0212 */
[----:B------:R-:W-:Y:S01]  /*0ab0*/  IMAD R18, R5, 0x10, R18 ;  /* 0x0000001005127824 */ /* 0x000fe200078e0212 */
[----:B-1----:R-:W-:-:S04]  /*0ac0*/  IADD3 R22, PT, PT, R15, R20, RZ ;  /* 0x000000140f167210 */ /* 0x002fc80007ffe0ff */
[----:B------:R-:W-:-:S13]  /*0ad0*/  ISETP.GE.AND P1, PT, R22, R9, PT ;  /* 0x000000091600720c */ /* 0x000fda0003f26270 */
[----:B------:R-:W-:Y:S01]  /*0ae0*/  @!P1 STS [R6], R22 ;  /* 0x0000001606009388 */ /* 0x000fe20000000800 */
[----:B------:R-:W-:-:S03]  /*0af0*/  @!P1 IMAD.MOV.U32 R9, RZ, RZ, R22 ;  /* 0x000000ffff099224 */ /* 0x000fc600078e0016 */
[----:B------:R0:W-:Y:S04]  /*0b00*/  LDS R20, [R17] ;  /* 0x0000000011147984 */ /* 0x0001e80000000800 */
[----:B------:R-:W1:Y:S01]  /*0b10*/  LDS R15, [R13+0x10] ;  /* 0x000010000d0f7984 */ /* 0x000e620000000800 */
[----:B0-----:R-:W-:Y:S01]  /*0b20*/  LEA R17, R11, R18, 0x3 ;  /* 0x000000120b117211 */ /* 0x001fe200078e18ff */
[----:B-1----:R-:W-:-:S05]  /*0b30*/  IMAD.IADD R21, R15, 0x1, R20 ;  /* 0x000000010f157824 */ /* 0x002fca00078e0214 */
        /* <DEDUP_REMOVED lines=12> */
[----:B0-----:R-:W-:Y:S02]  /*0c00*/  IMAD R17, R14, R5, R18 ;  /* 0x000000050e117224 */ /* 0x001fe400078e0212 */
[----:B-1----:R-:W-:-:S05]  /*0c10*/  IMAD.IADD R21, R15, 0x1, R20 ;  /* 0x000000010f157824 */ /* 0x002fca00078e0214 */
[----:B------:R-:W-:-:S13]  /*0c20*/  ISETP.GE.AND P1, PT, R21, R9, PT ;  /* 0x000000091500720c */ /* 0x000fda0003f26270 */
[----:B------:R-:W-:Y:S01]  /*0c30*/  @!P1 STS [R6], R21 ;  /* 0x0000001506009388 */ /* 0x000fe20000000800 */
[----:B------:R-:W-:-:S03]  /*0c40*/  @!P1 MOV R9, R21 ;  /* 0x0000001500099202 */ /* 0x000fc60000000f00 */
[----:B------:R0:W-:Y:S04]  /*0c50*/  LDS R20, [R19] ;  /* 0x0000000013147984 */ /* 0x0001e80000000800 */
[----:B------:R-:W1:Y:S01]  /*0c60*/  LDS R15, [R13+0x1c] ;  /* 0x00001c000d0f7984 */ /* 0x000e620000000800 */
[----:B0-----:R-:W-:Y:S01]  /*0c70*/  IMAD R19, R12, R5, R18 ;  /* 0x000000050c137224 */ /* 0x001fe200078e0212 */
[----:B------:R-:W-:Y:S01]  /*0c80*/  LEA R18, R5, R18, 0x4 ;  /* 0x0000001205127211 */ /* 0x000fe200078e20ff */
[----:B-1----:R-:W-:-:S05]  /*0c90*/  IMAD.IADD R22, R15, 0x1, R20 ;  /* 0x000000010f167824 */ /* 0x002fca00078e0214 */
[----:B------:R-:W-:-:S13]  /*0ca0*/  ISETP.GE.AND P1, PT, R22, R9, PT ;  /* 0x000000091600720c */ /* 0x000fda0003f26270 */
[----:B------:R-:W-:Y:S01]  /*0cb0*/  @!P1 STS [R6], R22 ;  /* 0x0000001606009388 */ /* 0x000fe20000000800 */
[----:B------:R-:W-:-:S03]  /*0cc0*/  @!P1 IMAD.MOV.U32 R9, RZ, RZ, R22 ;  /* 0x000000ffff099224 */ /* 0x000fc600078e0016 */
[----:B------:R0:W-:Y:S04]  /*0cd0*/  LDS R20, [R17] ;  /* 0x0000000011147984 */ /* 0x0001e80000000800 */
[----:B------:R-:W1:Y:S01]  /*0ce0*/  LDS R15, [R13+0x20] ;  /* 0x000020000d0f7984 */ /* 0x000e620000000800 */
[----:B0-----:R-:W-:Y:S01]  /*0cf0*/  IMAD R17, R11, 0x8, R18 ;  /* 0x000000080b117824 */ /* 0x001fe200078e0212 */
[----:B-1----:R-:W-:-:S04]  /*0d00*/  IADD3 R21, PT, PT, R15, R20, RZ ;  /* 0x000000140f157210 */ /* 0x002fc80007ffe0ff */
        /* <DEDUP_REMOVED lines=16> */
[----:B------:R-:W-:-:S03]  /*0e10*/  @!P1 IMAD.MOV.U32 R9, RZ, RZ, R21 ;  /* 0x000000ffff099224 */ /* 0x000fc600078e0015 */
[----:B------:R0:W-:Y:S04]  /*0e20*/  LDS R20, [R19] ;  /* 0x0000000013147984 */ /* 0x0001e80000000800 */
[----:B------:R-:W1:Y:S01]  /*0e30*/  LDS R15, [R13+0x2c] ;  /* 0x00002c000d0f7984 */ /* 0x000e620000000800 */
[----:B0-----:R-:W-:Y:S01]  /*0e40*/  IMAD R19, R12, R5, R18 ;  /* 0x000000050c137224 */ /* 0x001fe200078e0212 */
[----:B------:R-:W-:Y:S01]  /*0e50*/  LEA R18, R5, R18, 0x4 ;  /* 0x0000001205127211 */ /* 0x000fe200078e20ff */
[----:B-1----:R-:W-:-:S05]  /*0e60*/  IMAD.IADD R22, R15, 0x1, R20 ;  /* 0x000000010f167824 */ /* 0x002fca00078e0214 */
[----:B------:R-:W-:-:S13]  /*0e70*/  ISETP.GE.AND P1, PT, R22, R9, PT ;  /* 0x000000091600720c */ /* 0x000fda0003f26270 */
[----:B------:R-:W-:Y:S01]  /*0e80*/  @!P1 STS [R6], R22 ;  /* 0x0000001606009388 */ /* 0x000fe20000000800 */
[----:B------:R-:W-:-:S03]  /*0e90*/  @!P1 MOV R9, R22 ;  /* 0x0000001600099202 */ /* 0x000fc60000000f00 */
[----:B------:R-:W-:Y:S04]  /*0ea0*/  LDS R20, [R17] ;  /* 0x0000000011147984 */ /* 0x000fe80000000800 */
[----:B------:R-:W0:Y:S02]  /*0eb0*/  LDS R15, [R13+0x30] ;  /* 0x000030000d0f7984 */ /* 0x000e240000000800 */
[----:B0-----:R-:W-:-:S05]  /*0ec0*/  IMAD.IADD R21, R15, 0x1, R20 ;  /* 0x000000010f157824 */ /* 0x001fca00078e0214 */
[----:B------:R-:W-:-:S13]  /*0ed0*/  ISETP.GE.AND P1, PT, R21, R9, PT ;  /* 0x000000091500720c */ /* 0x000fda0003f26270 */
[----:B------:R-:W-:Y:S01]  /*0ee0*/  @!P1 STS [R6], R21 ;  /* 0x0000001506009388 */ /* 0x000fe20000000800 */
[----:B------:R-:W-:-:S03]  /*0ef0*/  @!P1 IMAD.MOV.U32 R9, RZ, RZ, R21 ;  /* 0x000000ffff099224 */ /* 0x000fc600078e0015 */
[----:B------:R-:W-:Y:S04]  /*0f00*/  LDS R20, [R19] ;  /* 0x0000000013147984 */ /* 0x000fe80000000800 */
[----:B------:R0:W1:Y:S02]  /*0f10*/  LDS R15, [R13+0x34] ;  /* 0x000034000d0f7984 */ /* 0x0000640000000800 */
[----:B0-----:R-:W-:Y:S01]  /*0f20*/  VIADD R13, R13, 0x40 ;  /* 0x000000400d0d7836 */ /* 0x001fe20000000000 */
[----:B-1----:R-:W-:-:S04]  /*0f30*/  IADD3 R15, PT, PT, R15, R20, RZ ;  /* 0x000000140f0f7210 */ /* 0x002fc80007ffe0ff */
[----:B------:R-:W-:-:S13]  /*0f40*/  ISETP.GE.AND P1, PT, R15, R9, PT ;  /* 0x000000090f00720c */ /* 0x000fda0003f26270 */
[----:B------:R2:W-:Y:S01]  /*0f50*/  @!P1 STS [R6], R15 ;  /* 0x0000000f06009388 */ /* 0x0005e20000000800 */
[----:B------:R-:W-:Y:S01]  /*0f60*/  @!P1 IMAD.MOV.U32 R9, RZ, RZ, R15 ;  /* 0x000000ffff099224 */ /* 0x000fe200078e000f */
[----:B------:R-:W-:Y:S06]  /*0f70*/  @!P2 BRA `(.L_x_8) ;  /* 0xfffffff80020a947 */ /* 0x000fec000383ffff */
.L_x_7:
[----:B--2---:R-:W-:-:S05]  /*0f80*/  IMAD.MOV R15, RZ, RZ, -R10 ;  /* 0x000000ffff0f7224 */ /* 0x004fca00078e0a0a */
[----:B------:R-:W-:-:S13]  /*0f90*/  ISETP.GT.AND P1, PT, R15, 0x4, PT ;  /* 0x000000040f00780c */ /* 0x000fda0003f24270 */
[----:B------:R-:W-:Y:S05]  /*0fa0*/  @!P1 BRA `(.L_x_9) ;  /* 0x0000000000fc9947 */ /* 0x000fea0003800000 */
[----:B------:R-:W-:Y:S01]  /*0fb0*/  LEA R17, R11, R18, 0x3 ;  /* 0x000000120b117211 */ /* 0x000fe200078e18ff */
[----:B------:R-:W-:Y:S01]  /*0fc0*/  LDS R15, [R13+-0x8] ;  /* 0xfffff8000d0f7984 */ /* 0x000fe20000000800 */
[-CC-:B------:R-:W-:Y:S02]  /*0fd0*/  IMAD R19, R16, R5.reuse, R18.reuse ;  /* 0x0000000510137224 */ /* 0x180fe400078e0212 */
[----:B------:R-:W-:Y:S01]  /*0fe0*/  VIADD R10, R10, 0x4 ;  /* 0x000000040a0a7836 */ /* 0x000fe20000000000 */
[----:B------:R0:W2:Y:S04]  /*0ff0*/  LDS R20, [R17] ;  /* 0x0000000011147984 */ /* 0x0000a80000000800 */
[----:B------:R-:W-:Y:S01]  /*1000*/  IADD3 R10, PT, PT, R10, 0x4, RZ ;  /* 0x000000040a0a7810 */ /* 0x000fe20007ffe0ff */
[----:B0-----:R-:W-:-:S02]  /*1010*/  IMAD R17, R12, R5, R18 ;  /* 0x000000050c117224 */ /* 0x001fc400078e0212 */
[----:B--2---:R-:W-:-:S05]  /*1020*/  IMAD.IADD R21, R15, 0x1, R20 ;  /* 0x000000010f157824 */ /* 0x004fca00078e0214 */
[----:B-1----:R-:W-:-:S13]  /*1030*/  ISETP.GE.AND P0, PT, R21, R9, PT ;  /* 0x000000091500720c */ /* 0x002fda0003f06270 */
[----:B------:R-:W-:Y:S01]  /*1040*/  @!P0 STS [R6], R21 ;  /* 0x0000001506008388 */ /* 0x000fe20000000800 */
[----:B------:R-:W-:-:S03]  /*1050*/  @!P0 IMAD.MOV.U32 R9, RZ, RZ, R21 ;  /* 0x000000ffff098224 */ /* 0x000fc600078e0015 */
[----:B------:R-:W-:Y:S04]  /*1060*/  LDS R20, [R19] ;  /* 0x0000000013147984 */ /* 0x000fe80000000800 */
[----:B------:R-:W0:Y:S02]  /*1070*/  LDS R15, [R13+-0x4] ;  /* 0xfffffc000d0f7984 */ /* 0x000e240000000800 */
[----:B0-----:R-:W-:Y:S01]  /*1080*/  IADD3 R23, PT, PT, R15, R20, RZ ;  /* 0x000000140f177210 */ /* 0x001fe20007ffe0ff */
[--C-:B------:R-:W-:Y:S02]  /*1090*/  IMAD R20, R14, R5, R18.reuse ;  /* 0x000000050e147224 */ /* 0x100fe400078e0212 */
[----:B------:R-:W-:Y:S01]  /*10a0*/  IMAD R18, R5, 0x10, R18 ;  /* 0x0000001005127824 */ /* 0x000fe200078e0212 */
[----:B------:R-:W-:-:S04]  /*10b0*/  ISETP.GE.AND P0, PT, R23, R9, PT ;  /* 0x000000091700720c */ /* 0x000fc80003f06270 */
[----:B------:R-:W-:-:S09]  /*10c0*/  LEA R19, R11, R18, 0x3 ;  /* 0x000000120b137211 */ /* 0x000fd200078e18ff */
[----:B------:R-:W-:Y:S01]  /*10d0*/  @!P0 STS [R6], R23 ;  /* 0x0000001706008388 */ /* 0x000fe20000000800 */
[----:B------:R-:W-:-:S03]  /*10e0*/  @!P0 IMAD.MOV.U32 R9, RZ, RZ, R23 ;  /* 0x000000ffff098224 */ /* 0x000fc600078e0017 */
[----:B------:R-:W-:Y:S04]  /*10f0*/  LDS R20, [R20] ;  /* 0x0000000014147984 */ /* 0x000fe80000000800 */
[----:B------:R-:W0:Y:S02]  /*1100*/  LDS R15, [R13] ;  /* 0x000000000d0f7984 */ /* 0x000e240000000800 */
[----:B0-----:R-:W-:-:S04]  /*1110*/  IADD3 R21, PT, PT, R15, R20, RZ ;  /* 0x000000140f157210 */ /* 0x001fc80007ffe0ff */
        /* <DEDUP_REMOVED lines=25> */
[----:B------:R-:W-:Y:S04]  /*12b0*/  LDS R20, [R19] ;  /* 0x0000000013147984 */ /* 0x000fe80000000800 */
[----:B------:R-:W0:Y:S02]  /*12c0*/  LDS R15, [R13+0x10] ;  /* 0x000010000d0f7984 */ /* 0x000e240000000800 */
[----:B0-----:R-:W-:-:S04]  /*12d0*/  IADD3 R21, PT, PT, R15, R20, RZ ;  /* 0x000000140f157210 */ /* 0x001fc80007ffe0ff */
[----:B------:R-:W-:-:S13]  /*12e0*/  ISETP.GE.AND P0, PT, R21, R9, PT ;  /* 0x000000091500720c */ /* 0x000fda0003f06270 */
[----:B------:R-:W-:Y:S01]  /*12f0*/  @!P0 STS [R6], R21 ;  /* 0x0000001506008388 */ /* 0x000fe20000000800 */
[----:B------:R-:W-:Y:S01]  /*1300*/  @!P0 IMAD.MOV.U32 R9, RZ, RZ, R21 ;  /* 0x000000ffff098224 */ /* 0x000fe200078e0015 */
[----:B------:R-:W-:Y:S02]  /*1310*/  PLOP3.LUT P0, PT, PT, PT, PT, 0x8, 0x80 ;  /* 0x000000000080781c */ /* 0x000fe40003f0e170 */
[----:B------:R-:W-:Y:S04]  /*1320*/  LDS R20, [R17] ;  /* 0x0000000011147984 */ /* 0x000fe80000000800 */
[----:B------:R-:W0:Y:S02]  /*1330*/  LDS R15, [R13+0x14] ;  /* 0x000014000d0f7984 */ /* 0x000e240000000800 */
[----:B0-----:R-:W-:-:S02]  /*1340*/  IADD3 R20, PT, PT, R15, R20, RZ ;  /* 0x000000140f147210 */ /* 0x001fc40007ffe0ff */
[----:B------:R-:W-:Y:S02]  /*1350*/  IADD3 R15, PT, PT, R13, 0x10, RZ ;  /* 0x000000100d0f7810 */ /* 0x000fe40007ffe0ff */
[----:B------:R-:W-:Y:S02]  /*1360*/  ISETP.GE.AND P1, PT, R20, R9, PT ;  /* 0x000000091400720c */ /* 0x000fe40003f26270 */
[----:B------:R-:W-:-:S11]  /*1370*/  IADD3 R13, PT, PT, R15, 0x10, RZ ;  /* 0x000000100f0d7810 */ /* 0x000fd60007ffe0ff */
[----:B------:R0:W-:Y:S01]  /*1380*/  @!P1 STS [R6], R20 ;  /* 0x0000001406009388 */ /* 0x0001e20000000800 */
[----:B------:R-:W-:-:S07]  /*1390*/  @!P1 IMAD.MOV.U32 R9, RZ, RZ, R20 ;  /* 0x000000ffff099224 */ /* 0x000fce00078e0014 */
.L_x_9:
[----:B------:R-:W-:-:S13]  /*13a0*/  ISETP.NE.OR P0, PT, R10, RZ, P0 ;  /* 0x000000ff0a00720c */ /* 0x000fda0000705670 */
[----:B------:R-:W-:Y:S05]  /*13b0*/  @!P0 BRA `(.L_x_5) ;  /* 0x0000000000888947 */ /* 0x000fea0003800000 */
.L_x_6:
[----:B------:R-:W2:Y:S02]  /*13c0*/  LDC R5, c[0x0][0x38c] ;  /* 0x0000e300ff057b82 */ /* 0x000ea40000000800 */
.L_x_10:
[--C-:B------:R-:W-:Y:S01]  /*13d0*/  IMAD R17, R11, 0x8, R18.reuse ;  /* 0x000000080b117824 */ /* 0x100fe200078e0212 */
[----:B---3--:R-:W-:Y:S01]  /*13e0*/  LDS R15, [R13+-0x8] ;  /* 0xfffff8000d0f7984 */ /* 0x008fe20000000800 */
[-CC-:B--2---:R-:W-:Y:S02]  /*13f0*/  IMAD R19, R16, R5.reuse, R18.reuse ;  /* 0x0000000510137224 */ /* 0x184fe400078e0212 */
[----:B------:R-:W-:Y:S01]  /*1400*/  VIADD R10, R10, 0x4 ;  /* 0x000000040a0a7836 */ /* 0x000fe20000000000 */
[----:B0-----:R0:W2:Y:S04]  /*1410*/  LDS R20, [R17] ;  /* 0x0000000011147984 */ /* 0x0010a80000000800 */
[----:B------:R-:W-:Y:S01]  /*1420*/  ISETP.NE.AND P1, PT, R10, RZ, PT ;  /* 0x000000ff0a00720c */ /* 0x000fe20003f25270 */
        /* <DEDUP_REMOVED lines=8> */
[----:B------:R-:W-:Y:S01]  /*14b0*/  IMAD R18, R5, 0x10, R18 ;  /* 0x0000001005127824 */ /* 0x000fe200078e0212 */
[----:B-1----:R-:W-:-:S04]  /*14c0*/  IADD3 R22, PT, PT, R15, R20, RZ ;  /* 0x000000140f167210 */ /* 0x002fc80007ffe0ff */
[----:B------:R-:W-:-:S13]  /*14d0*/  ISETP.GE.AND P0, PT, R22, R9, PT ;  /* 0x000000091600720c */ /* 0x000fda0003f06270 */
        /* <DEDUP_REMOVED lines=8> */
[----:B------:R-:W-:Y:S04]  /*1560*/  LDS R20, [R19] ;  /* 0x0000000013147984 */ /* 0x000fe80000000800 */
[----:B------:R0:W1:Y:S02]  /*1570*/  LDS R15, [R13+0x4] ;  /* 0x000004000d0f7984 */ /* 0x0000640000000800 */
[----:B0-----:R-:W-:Y:S02]  /*1580*/  IADD3 R13, PT, PT, R13, 0x10, RZ ;  /* 0x000000100d0d7810 */ /* 0x001fe40007ffe0ff */
[----:B-1----:R-:W-:-:S04]  /*1590*/  IADD3 R15, PT, PT, R15, R20, RZ ;  /* 0x000000140f0f7210 */ /* 0x002fc80007ffe0ff */
[----:B------:R-:W-:-:S13]  /*15a0*/  ISETP.GE.AND P0, PT, R15, R9, PT ;  /* 0x000000090f00720c */ /* 0x000fda0003f06270 */
[----:B------:R3:W-:Y:S01]  /*15b0*/  @!P0 STS [R6], R15 ;  /* 0x0000000f06008388 */ /* 0x0007e20000000800 */
[----:B------:R-:W-:Y:S01]  /*15c0*/  @!P0 MOV R9, R15 ;  /* 0x0000000f00098202 */ /* 0x000fe20000000f00 */
[----:B------:R-:W-:Y:S06]  /*15d0*/  @P1 BRA `(.L_x_10) ;  /* 0xfffffffc007c1947 */ /* 0x000fec000383ffff */
.L_x_5:
[----:B------:R-:W-:-:S13]  /*15e0*/  ISETP.NE.AND P0, PT, R8, RZ, PT ;  /* 0x000000ff0800720c */ /* 0x000fda0003f05270 */
[----:B------:R-:W-:Y:S05]  /*15f0*/  @!P0 BRA `(.L_x_4) ;  /* 0x0000000000488947 */ /* 0x000fea0003800000 */
[----:B0-----:R-:W0:Y:S01]  /*1600*/  LDC R11, c[0x0][0x38c] ;  /* 0x0000e300ff0b7b82 */ /* 0x001e220000000800 */
[----:B------:R-:W-:Y:S01]  /*1610*/  IMAD R10, R5, 0x2, R4 ;  /* 0x00000002050a7824 */ /* 0x000fe200078e0204 */
[----:B------:R-:W-:Y:S01]  /*1620*/  IADD3 R4, PT, PT, R7, R4, RZ ;  /* 0x0000000407047210 */ /* 0x000fe20007ffe0ff */
[----:B------:R-:W-:Y:S02]  /*1630*/  IMAD.MOV R8, RZ, RZ, -R8 ;  /* 0x000000ffff087224 */ /* 0x000fe400078e0a08 */
[----:B------:R-:W-:Y:S01]  /*1640*/  IMAD R0, R10, R5, R0 ;  /* 0x000000050a007224 */ /* 0x000fe200078e0200 */
[----:B------:R-:W-:-:S04]  /*1650*/  LEA R4, R4, UR4, 0x2 ;  /* 0x0000000404047c11 */ /* 0x000fc8000f8e10ff */
[----:B------:R-:W-:-:S07]  /*1660*/  LEA R0, R0, UR4, 0x2 ;  /* 0x0000000400007c11 */ /* 0x000fce000f8e10ff */
.L_x_11:
[----:B--2---:R2:W-:Y:S01]  /*1670*/  LDS R5, [R4] ;  /* 0x0000000004057984 */ /* 0x0045e20000000800 */
[----:B------:R-:W-:-:S03]  /*1680*/  VIADD R8, R8, 0x1 ;  /* 0x0000000108087836 */ /* 0x000fc60000000000 */
[----:B------:R0:W4:Y:S02]  /*1690*/  LDS R10, [R0] ;  /* 0x00000000000a7984 */ /* 0x0001240000000800 */
[----:B------:R-:W-:Y:S01]  /*16a0*/  ISETP.NE.AND P1, PT, R8, RZ, PT ;  /* 0x000000ff0800720c */ /* 0x000fe20003f25270 */
[----:B--2---:R-:W-:Y:S01]  /*16b0*/  VIADD R4, R4, 0x4 ;  /* 0x0000000404047836 */ /* 0x004fe20000000000 */
[----:B0-----:R-:W-:Y:S02]  /*16c0*/  LEA R0, R11, R0, 0x2 ;  /* 0x000000000b007211 */ /* 0x001fe400078e10ff */
[----:B----4-:R-:W-:-:S04]  /*16d0*/  IADD3 R5, PT, PT, R5, R10, RZ ;  /* 0x0000000a05057210 */ /* 0x010fc80007ffe0ff */
[----:B-1----:R-:W-:-:S13]  /*16e0*/  ISETP.GE.AND P0, PT, R5, R9, PT ;  /* 0x000000090500720c */ /* 0x002fda0003f06270 */
[----:B------:R2:W-:Y:S01]  /*16f0*/  @!P0 STS [R6], R5 ;  /* 0x0000000506008388 */ /* 0x0005e20000000800 */
[----:B------:R-:W-:Y:S01]  /*1700*/  @!P0 MOV R9, R5 ;  /* 0x0000000500098202 */ /* 0x000fe20000000f00 */
[----:B------:R-:W-:Y:S06]  /*1710*/  @P1 BRA `(.L_x_11) ;  /* 0xfffffffc00d41947 */ /* 0x000fec000383ffff */
.L_x_4:
[----:B-1----:R-:W-:Y:S01]  /*1720*/  STG.E desc[UR6][R2.64], R9 ;  /* 0x0000000902007986 */ /* 0x002fe2000c101906 */
[----:B------:R-:W-:Y:S05]  /*1730*/  EXIT ;  /* 0x000000000000794d */ /* 0x000fea0003800000 */
.L_x_12:
[----:B------:R-:W-:-:S00]  /*1740*/  BRA `(.L_x_12) ;  /* 0xfffffffc00fc7947 */ /* 0x000fc0000383ffff */
[----:B------:R-:W-:-:S00]  /*1750*/  NOP ;  /* 0x0000000000007918 */ /* 0x000fc00000000000 */
        /* <DEDUP_REMOVED lines=10> */
.L_x_18:


//--------------------- .text._Z3calPiiiiii       --------------------------
	.section	.text._Z3calPiiiiii,"ax",@progbits
	.align	128
        .global         _Z3calPiiiiii
        .type           _Z3calPiiiiii,@function
        .size           _Z3calPiiiiii,(.L_x_19 - _Z3calPiiiiii)
        .other          _Z3calPiiiiii,@"STO_CUDA_ENTRY STV_DEFAULT"
_Z3calPiiiiii:
.text._Z3calPiiiiii:
[----:B------:R-:W-:Y:S01]  /*0000*/  LDC R1, c[0x0][0x37c] ;  /* 0x0000df00ff017b82 */ /* 0x000fe20000000800 */
[----:B------:R-:W0:Y:S01]  /*0010*/  S2R R6, SR_TID.Y ;  /* 0x0000000000067919 */ /* 0x000e220000002200 */
[----:B------:R-:W1:Y:S01]  /*0020*/  LDCU.64 UR8, c[0x0][0x388] ;  /* 0x00007100ff0877ac */ /* 0x000e620008000a00 */
[----:B------:R-:W2:Y:S01]  /*0030*/  S2R R0, SR_TID.X ;  /* 0x0000000000007919 */ /* 0x000ea20000002100 */
[----:B------:R-:W0:Y:S01]  /*0040*/  LDCU UR4, c[0x0][0x398] ;  /* 0x00007300ff0477ac */ /* 0x000e220008000800 */
[----:B------:R-:W2:Y:S01]  /*0050*/  LDCU UR5, c[0x0][0x394] ;  /* 0x00007280ff0577ac */ /* 0x000ea20008000800 */
[----:B-1----:R-:W-:-:S04]  /*0060*/  IMAD.U32 R5, RZ, RZ, UR9 ;  /* 0x00000009ff057e24 */ /* 0x002fc8000f8e00ff */
[C---:B0-----:R-:W-:Y:S02]  /*0070*/  IMAD R4, R5.reuse, UR4, R6 ;  /* 0x0000000405047c24 */ /* 0x041fe4000f8e0206 */
[----:B--2---:R-:W-:-:S05]  /*0080*/  IMAD R7, R5, UR5, R0 ;  /* 0x0000000505077c24 */ /* 0x004fca000f8e0200 */
[----:B------:R-:W-:-:S04]  /*0090*/  VIMNMX R2, PT, PT, R4, R7, !PT ;  /* 0x0000000704027248 */ /* 0x000fc80007fe0100 */
[----:B------:R-:W-:-:S13]  /*00a0*/  ISETP.GE.AND P0, PT, R2, UR8, PT ;  /* 0x0000000802007c0c */ /* 0x000fda000bf06270 */
[----:B------:R-:W-:Y:S05]  /*00b0*/  @P0 EXIT ;  /* 0x000000000000094d */ /* 0x000fea0003800000 */
[----:B------:R-:W0:Y:S01]  /*00c0*/  LDC.64 R2, c[0x0][0x380] ;  /* 0x0000e000ff027b82 */ /* 0x000e220000000a00 */
[----:B------:R-:W1:Y:S01]  /*00d0*/  LDCU.64 UR6, c[0x0][0x358] ;  /* 0x00006b00ff0677ac */ /* 0x000e620008000a00 */
[----:B------:R-:W-:-:S06]  /*00e0*/  IMAD R7, R4, UR8, R7 ;  /* 0x0000000804077c24 */ /* 0x000fcc000f8e0207 */
[----:B------:R-:W2:Y:S08]  /*00f0*/  S2UR UR5, SR_CgaCtaId ;  /* 0x00000000000579c3 */ /* 0x000eb00000008800 */
[----:B------:R-:W3:Y:S01]  /*0100*/  LDC R8, c[0x0][0x390] ;  /* 0x0000e400ff087b82 */ /* 0x000ee20000000800 */
[----:B0-----:R-:W-:-:S05]  /*0110*/  IMAD.WIDE R2, R7, 0x4, R2 ;  /* 0x0000000407027825 */ /* 0x001fca00078e0202 */
[----:B-1----:R-:W4:Y:S01]  /*0120*/  LDG.E R13, desc[UR6][R2.64] ;  /* 0x00000006020d7981 */ /* 0x002f22000c1e1900 */
[----:B------:R-:W-:Y:S01]  /*0130*/  IMAD R7, R6, R5, RZ ;  /* 0x0000000506077224 */ /* 0x000fe200078e02ff */
[----:B------:R-:W-:Y:S02]  /*0140*/  UMOV UR4, 0x400 ;  /* 0x0000040000047882 */ /* 0x000fe40000000000 */
[----:B--2---:R-:W-:Y:S01]  /*0150*/  ULEA UR4, UR5, UR4, 0x18 ;  /* 0x0000000405047291 */ /* 0x004fe2000f8ec0ff */
[----:B------:R-:W-:-:S05]  /*0160*/  IMAD.IADD R4, R7, 0x1, R0 ;  /* 0x0000000107047824 */ /* 0x000fca00078e0200 */
[----:B------:R-:W-:Y:S01]  /*0170*/  LEA R4, R4, UR4, 0x2 ;  /* 0x0000000404047c11 */ /* 0x000fe2000f8e10ff */
[----:B---3--:R-:W-:-:S05]  /*0180*/  IMAD R6, R5, R8, RZ ;  /* 0x0000000805067224 */ /* 0x008fca00078e02ff */
[----:B------:R-:W-:-:S04]  /*0190*/  ISETP.GE.AND P0, PT, R6, UR8, PT ;  /* 0x0000000806007c0c */ /* 0x000fc8000bf06270 */
[----:B------:R-:W-:Y:S01]  /*01a0*/  ISETP.LT.OR P0, PT, R5, 0x1, P0 ;  /* 0x000000010500780c */ /* 0x000fe20000701670 */
[----:B----4-:R0:W-:-:S12]  /*01b0*/  STS [R4], R13 ;  /* 0x0000000d04007388 */ /* 0x0101d80000000800 */
[----:B------:R-:W-:Y:S05]  /*01c0*/  @P0 BRA `(.L_x_13) ;  /* 0x0000000400200947 */ /* 0x000fea0003800000 */
[----:B------:R-:W-:Y:S01]  /*01d0*/  VIADD R9, R5, 0xffffffff ;  /* 0xffffffff05097836 */ /* 0x000fe20000000000 */
[----:B------:R-:W-:Y:S01]  /*01e0*/  LOP3.LUT R6, RZ, R6, RZ, 0x33, !PT ;  /* 0x00000006ff067212 */ /* 0x000fe200078e33ff */
[----:B------:R-:W-:-:S03]  /*01f0*/  HFMA2 R8, -RZ, RZ, 0, 0 ;  /* 0x00000000ff087431 */ /* 0x000fc600000001ff */
[----:B------:R-:W-:-:S04]  /*0200*/  VIADDMNMX.U32 R9, R6, UR8, R9, PT ;  /* 0x0000000806097c46 */ /* 0x000fc8000b800009 */
[C---:B------:R-:W-:Y:S01]  /*0210*/  ISETP.GE.U32.AND P1, PT, R9.reuse, 0x3, PT ;  /* 0x000000030900780c */ /* 0x040fe20003f26070 */
[----:B------:R-:W-:-:S05]  /*0220*/  VIADD R10, R9, 0x1 ;  /* 0x00000001090a7836 */ /* 0x000fca0000000000 */
[----:B------:R-:W-:-:S04]  /*0230*/  LOP3.LUT R6, R10, 0x3, RZ, 0xc0, !PT ;  /* 0x000000030a067812 */ /* 0x000fc800078ec0ff */
[----:B------:R-:W-:-:S03]  /*0240*/  ISETP.NE.AND P0, PT, R6, RZ, PT ;  /* 0x000000ff0600720c */ /* 0x000fc60003f05270 */
[----:B------:R-:W-:Y:S10]  /*0250*/  @!P1 BRA `(.L_x_14) ;  /* 0x0000000000ac9947 */ /* 0x000ff40003800000 */
[----:B------:R-:W1:Y:S01]  /*0260*/  LDC R5, c[0x0][0x38c] ;  /* 0x0000e300ff057b82 */ /* 0x000e620000000800 */
[----:B------:R-:W-:Y:S02]  /*0270*/  LEA R9, R7, UR4, 0x2 ;  /* 0x0000000407097c11 */ /* 0x000fe4000f8e10ff */
[----:B------:R-:W-:Y:S02]  /*0280*/  LOP3.LUT R8, R10, 0xfffffffc, RZ, 0xc0, !PT ;  /* 0xfffffffc0a087812 */ /* 0x000fe400078ec0ff */
[----:B------:R-:W-:Y:S01]  /*0290*/  LEA R10, R0, UR4, 0x2 ;  /* 0x00000004000a7c11 */ /* 0x000fe2000f8e10ff */
[----:B------:R-:W-:Y:S02]  /*02a0*/  VIADD R9, R9, 0x8 ;  /* 0x0000000809097836 */ /* 0x000fe40000000000 */
[----:B------:R-:W-:-:S07]  /*02b0*/  IMAD.MOV R11, RZ, RZ, -R8 ;  /* 0x000000ffff0b7224 */ /* 0x000fce00078e0a08 */
.L_x_15:
[----:B------:R-:W-:Y:S01]  /*02c0*/  BAR.SYNC.DEFER_BLOCKING 0x0 ;  /* 0x0000000000007b1d */ /* 0x000fe20000010000 */
[----:B------:R-:W-:-:S05]  /*02d0*/  VIADD R11, R11, 0x4 ;  /* 0x000000040b0b7836 */ /* 0x000fca0000000000 */
[----:B------:R-:W-:Y:S01]  /*02e0*/  ISETP.NE.AND P2, PT, R11, RZ, PT ;  /* 0x000000ff0b00720c */ /* 0x000fe20003f45270 */
[----:B--2---:R-:W-:Y:S04]  /*02f0*/  LDS R12, [R9+-0x8] ;  /* 0xfffff800090c7984 */ /* 0x004fe80000000800 */
[----:B0-----:R-:W0:Y:S04]  /*0300*/  LDS R13, [R10] ;  /* 0x000000000a0d7984 */ /* 0x001e280000000800 */
[----:B------:R-:W2:Y:S01]  /*0310*/  LDS R14, [R4] ;  /* 0x00000000040e7984 */ /* 0x000ea20000000800 */
[----:B0-----:R-:W-:Y:S01]  /*0320*/  IMAD.IADD R17, R12, 0x1, R13 ;  /* 0x000000010c117824 */ /* 0x001fe200078e020d */
[----:B-1----:R-:W-:-:S04]  /*0330*/  LEA R13, R5, R10, 0x2 ;  /* 0x0000000a050d7211 */ /* 0x002fc800078e10ff */
[----:B--2---:R-:W-:-:S13]  /*0340*/  ISETP.GE.AND P1, PT, R17, R14, PT ;  /* 0x0000000e1100720c */ /* 0x004fda0003f26270 */
[----:B------:R-:W-:Y:S01]  /*0350*/  @!P1 STS [R4], R17 ;  /* 0x0000001104009388 */ /* 0x000fe20000000800 */
[----:B------:R-:W-:Y:S06]  /*0360*/  BAR.SYNC.DEFER_BLOCKING 0x0 ;  /* 0x0000000000007b1d */ /* 0x000fec0000010000 */
[----:B------:R-:W-:Y:S04]  /*0370*/  LDS R13, [R13] ;  /* 0x000000000d0d7984 */ /* 0x000fe80000000800 */
[----:B------:R-:W0:Y:S04]  /*0380*/  LDS R12, [R9+-0x4] ;  /* 0xfffffc00090c7984 */ /* 0x000e280000000800 */
[----:B------:R-:W1:Y:S01]  /*0390*/  LDS R14, [R4] ;  /* 0x00000000040e7984 */ /* 0x000e620000000800 */
[----:B0-----:R-:W-:-:S05]  /*03a0*/  IMAD.IADD R19, R12, 0x1, R13 ;  /* 0x000000010c137824 */ /* 0x001fca00078e020d */
[----:B-1----:R-:W-:Y:S01]  /*03b0*/  ISETP.GE.AND P1, PT, R19, R14, PT ;  /* 0x0000000e1300720c */ /* 0x002fe20003f26270 */
[----:B------:R-:W-:-:S12]  /*03c0*/  IMAD R14, R5, 0x8, R10 ;  /* 0x00000008050e7824 */ /* 0x000fd800078e020a */
[----:B------:R-:W-:Y:S01]  /*03d0*/  @!P1 STS [R4], R19 ;  /* 0x0000001304009388 */ /* 0x000fe20000000800 */
[----:B------:R-:W-:Y:S06]  /*03e0*/  BAR.SYNC.DEFER_BLOCKING 0x0 ;  /* 0x0000000000007b1d */ /* 0x000fec0000010000 */
[----:B------:R-:W-:Y:S04]  /*03f0*/  LDS R15, [R14] ;  /* 0x000000000e0f7984 */ /* 0x000fe80000000800 */
[----:B------:R-:W0:Y:S04]  /*0400*/  LDS R12, [R9] ;  /* 0x00000000090c7984 */ /* 0x000e280000000800 */
[----:B------:R-:W1:Y:S01]  /*0410*/  LDS R16, [R4] ;  /* 0x0000000004107984 */ /* 0x000e620000000800 */
[----:B0-----:R-:W-:-:S02]  /*0420*/  IMAD.IADD R17, R12, 0x1, R15 ;  /* 0x000000010c117824 */ /* 0x001fc400078e020f */
[C-C-:B------:R-:W-:Y:S02]  /*0430*/  IMAD R15, R5.reuse, 0xc, R10.reuse ;  /* 0x0000000c050f7824 */ /* 0x140fe400078e020a */
[----:B------:R-:W-:Y:S01]  /*0440*/  IMAD R10, R5, 0x10, R10 ;  /* 0x00000010050a7824 */ /* 0x000fe200078e020a */
[----:B-1----:R-:W-:-:S13]  /*0450*/  ISETP.GE.AND P1, PT, R17, R16, PT ;  /* 0x000000101100720c */ /* 0x002fda0003f26270 */
[----:B------:R-:W-:Y:S01]  /*0460*/  @!P1 STS [R4], R17 ;  /* 0x0000001104009388 */ /* 0x000fe20000000800 */
[----:B------:R-:W-:Y:S06]  /*0470*/  BAR.SYNC.DEFER_BLOCKING 0x0 ;  /* 0x0000000000007b1d */ /* 0x000fec0000010000 */
[----:B------:R-:W-:Y:S04]  /*0480*/  LDS R15, [R15] ;  /* 0x000000000f0f7984 */ /* 0x000fe80000000800 */
[----:B------:R0:W1:Y:S04]  /*0490*/  LDS R12, [R9+0x4] ;  /* 0x00000400090c7984 */ /* 0x0000680000000800 */
[----:B------:R-:W2:Y:S01]  /*04a0*/  LDS R13, [R4] ;  /* 0x00000000040d7984 */ /* 0x000ea20000000800 */
[----:B0-----:R-:W-:-:S02]  /*04b0*/  IADD3 R9, PT, PT, R9, 0x10, RZ ;  /* 0x0000001009097810 */ /* 0x001fc40007ffe0ff */
[----:B-1----:R-:W-:-:S04]  /*04c0*/  IADD3 R12, PT, PT, R12, R15, RZ ;  /* 0x0000000f0c0c7210 */ /* 0x002fc80007ffe0ff */
[----:B--2---:R-:W-:-:S13]  /*04d0*/  ISETP.GE.AND P1, PT, R12, R13, PT ;  /* 0x0000000d0c00720c */ /* 0x004fda0003f26270 */
[----:B------:R2:W-:Y:S01]  /*04e0*/  @!P1 STS [R4], R12 ;  /* 0x0000000c04009388 */ /* 0x0005e20000000800 */
[----:B------:R-:W-:Y:S01]  /*04f0*/  @!P1 IMAD.MOV.U32 R13, RZ, RZ, R12 ;  /* 0x000000ffff0d9224 */ /* 0x000fe200078e000c */
[----:B------:R-:W-:Y:S06]  /*0500*/  @P2 BRA `(.L_x_15) ;  /* 0xfffffffc006c2947 */ /* 0x000fec000383ffff */
.L_x_14:
[----:B------:R-:W-:Y:S05]  /*0510*/  @!P0 BRA `(.L_x_13) ;  /* 0x00000000004c8947 */ /* 0x000fea0003800000 */
[----:B------:R-:W1:Y:S01]  /*0520*/  LDC R9, c[0x0][0x38c] ;  /* 0x0000e300ff097b82 */ /* 0x000e620000000800 */
[----:B------:R-:W-:Y:S02]  /*0530*/  IMAD R0, R8, R5, R0 ;  /* 0x0000000508007224 */ /* 0x000fe400078e0200 */
[----:B------:R-:W-:Y:S02]  /*0540*/  IMAD.IADD R7, R7, 0x1, R8 ;  /* 0x0000000107077824 */ /* 0x000fe400078e0208 */
[----:B------:R-:W-:Y:S01]  /*0550*/  IMAD.MOV R6, RZ, RZ, -R6 ;  /* 0x000000ffff067224 */ /* 0x000fe200078e0a06 */
[----:B------:R-:W-:Y:S02]  /*0560*/  LEA R0, R0, UR4, 0x2 ;  /* 0x0000000400007c11 */ /* 0x000fe4000f8e10ff */
[----:B------:R-:W-:-:S07]  /*0570*/  LEA R7, R7, UR4, 0x2 ;  /* 0x0000000407077c11 */ /* 0x000fce000f8e10ff */
.L_x_16:
[----:B------:R-:W-:Y:S01]  /*0580*/  BAR.SYNC.DEFER_BLOCKING 0x0 ;  /* 0x0000000000007b1d */ /* 0x000fe20000010000 */
[----:B------:R-:W-:-:S05]  /*0590*/  VIADD R6, R6, 0x1 ;  /* 0x0000000106067836 */ /* 0x000fca0000000000 */
[----:B------:R-:W-:Y:S01]  /*05a0*/  ISETP.NE.AND P1, PT, R6, RZ, PT ;  /* 0x000000ff0600720c */ /* 0x000fe20003f25270 */
[----:B---3--:R3:W-:Y:S04]  /*05b0*/  LDS R5, [R7] ;  /* 0x0000000007057984 */ /* 0x0087e80000000800 */
[----:B------:R1:W4:Y:S04]  /*05c0*/  LDS R8, [R0] ;  /* 0x0000000000087984 */ /* 0x0003280000000800 */
[----:B0-----:R-:W0:Y:S01]  /*05d0*/  LDS R13, [R4] ;  /* 0x00000000040d7984 */ /* 0x001e220000000800 */
[----:B---3--:R-:W-:Y:S01]  /*05e0*/  IADD3 R7, PT, PT, R7, 0x4, RZ ;  /* 0x0000000407077810 */ /* 0x008fe20007ffe0ff */
[----:B-1----:R-:W-:Y:S01]  /*05f0*/  IMAD R0, R9, 0x4, R0 ;  /* 0x0000000409007824 */ /* 0x002fe200078e0200 */
[----:B----4-:R-:W-:-:S04]  /*0600*/  IADD3 R5, PT, PT, R5, R8, RZ ;  /* 0x0000000805057210 */ /* 0x010fc80007ffe0ff */
[----:B0-----:R-:W-:-:S13]  /*0610*/  ISETP.GE.AND P0, PT, R5, R13, PT ;  /* 0x0000000d0500720c */ /* 0x001fda0003f06270 */
[----:B------:R3:W-:Y:S01]  /*0620*/  @!P0 STS [R4], R5 ;  /* 0x0000000504008388 */ /* 0x0007e20000000800 */
[----:B------:R-:W-:Y:S01]  /*0630*/  @!P0 IMAD.MOV.U32 R13, RZ, RZ, R5 ;  /* 0x000000ffff0d8224 */ /* 0x000fe200078e0005 */
[----:B------:R-:W-:Y:S06]  /*0640*/  @P1 BRA `(.L_x_16) ;  /* 0xfffffffc00cc1947 */ /* 0x000fec000383ffff */
.L_x_13:
[----:B------:R-:W-:Y:S01]  /*0650*/  STG.E desc[UR6][R2.64], R13 ;  /* 0x0000000d02007986 */ /* 0x000fe2000c101906 */
[----:B------:R-:W-:Y:S05]  /*0660*/  EXIT ;  /* 0x000000000000794d */ /* 0x000fea0003800000 */
.L_x_17:
        /* <DEDUP_REMOVED lines=9> */
.L_x_19:


//--------------------- .nv.shared._Z4cal3Piiiiii --------------------------
	.section	.nv.shared._Z4cal3Piiiiii,"aw",@nobits
	.sectionflags	@""
	.align	4
.nv.shared._Z4cal3Piiiiii:
	.zero		13312


//--------------------- .nv.shared.reserved.0     --------------------------
	.section	.nv.shared.reserved.0,"aw",@nobits
	.weak		__nv_reservedSMEM_offset_0_alias
	.size		__nv_reservedSMEM_offset_0_alias, 0, 64
	.other		__nv_reservedSMEM_offset_0_alias,@"STO_CUDA_RESERVED_SHARED STV_DEFAULT"
__nv_reservedSMEM_offset_0_alias:
	.zero		0
	.zero		64


//--------------------- .nv.shared._Z3calPiiiiii  --------------------------
	.section	.nv.shared._Z3calPiiiiii,"aw",@nobits
	.sectionflags	@""
	.align	4
.nv.shared._Z3calPiiiiii:
	.zero		5120


//--------------------- .nv.constant0._Z4cal3Piiiiii --------------------------
	.section	.nv.constant0._Z4cal3Piiiiii,"a",@progbits
	.sectionflags	@""
	.align	4
.nv.constant0._Z4cal3Piiiiii:
	.zero		924


//--------------------- .nv.constant0._Z3calPiiiiii --------------------------
	.section	.nv.constant0._Z3calPiiiiii,"a",@progbits
	.sectionflags	@""
	.align	4
.nv.constant0._Z3calPiiiiii:
	.zero		924


//--------------------- SYMBOLS --------------------------

	.type		.nv.reservedSmem.offset0,@object
	.size		.nv.reservedSmem.offset0,0x4
	.type		.nv.reservedSmem.cap,@object
	.size		.nv.reservedSmem.cap,0x4
